def matmul_kernel(
    a_ptr,
    b_ptr,
    c_ptr,
    M,
    N,
    K,
    stride_am,
    stride_ak,
    stride_bk,
    stride_bn,
    stride_cm,
    stride_cn,
    BLOCK_M: tl.constexpr,
    BLOCK_N: tl.constexpr,
    BLOCK_K: tl.constexpr,
    GROUP_M: tl.constexpr,
):
    pid = tl.program_id(axis=0)
    num_pid_m = tl.cdiv(M, BLOCK_M)
    num_pid_n = tl.cdiv(N, BLOCK_N)
    num_pid_in_group = GROUP_M * num_pid_n
    group_id = pid // num_pid_in_group
    first_pid_m = group_id * GROUP_M
    group_size_m = min(num_pid_m - first_pid_m, GROUP_M)
    pid_m = first_pid_m + ((pid % num_pid_in_group) % group_size_m)
    pid_n = (pid % num_pid_in_group) // group_size_m

    offs_am = (pid_m * BLOCK_M + tl.arange(0, BLOCK_M)) % M
    offs_bn = (pid_n * BLOCK_N + tl.arange(0, BLOCK_N)) % N
    offs_k = tl.arange(0, BLOCK_K)
    a_ptrs = a_ptr + offs_am[:, None] * stride_am + offs_k[None, :] * stride_ak
    b_ptrs = b_ptr + offs_k[:, None] * stride_bk + offs_bn[None, :] * stride_bn

    acc = tl.zeros((BLOCK_M, BLOCK_N), dtype=tl.float32)
    for kk in range(0, tl.cdiv(K, BLOCK_K)):
        a = tl.load(a_ptrs, mask=offs_k[None, :] < K - kk * BLOCK_K, other=0.0)
        b = tl.load(b_ptrs, mask=offs_k[:, None] < K - kk * BLOCK_K, other=0.0)
        acc = tl.dot(a, b, acc)
        a_ptrs += BLOCK_K * stride_ak
        b_ptrs += BLOCK_K * stride_bk

    c = acc.to(c_ptr.dtype.element_ty)
    offs_cm = pid_m * BLOCK_M + tl.arange(0, BLOCK_M)
    offs_cn = pid_n * BLOCK_N + tl.arange(0, BLOCK_N)
    c_ptrs = c_ptr + offs_cm[:, None] * stride_cm + offs_cn[None, :] * stride_cn
    mask = (offs_cm[:, None] < M) & (offs_cn[None, :] < N)
    tl.store(c_ptrs, c, mask=mask)

# config = {"BLOCK_K": 128, "BLOCK_M": 64, "BLOCK_N": 64, "GROUP_M": 8, "arch": "sm_100", "dtype": "fp8e4m3", "num_ctas": 1, "num_stages": 3, "num_warps": 16}
# arch = sm_100


// ===== COMPILED SASS (sm_100a) =====

	.target	sm_100a

	.elftype	@"ET_EXEC"


//--------------------- .note.nv.tkinfo           --------------------------
	.section	.note.nv.tkinfo,"",@"SHT_NOTE"
	.sectionflags	@"SHF_NOTE_NV_TKINFO"
	.tkinfo
        /*0018*/ 	.word	0x00000081
        /*0030*/ 	.string	""
        /*0030*/ 	.string	"ptxas-blackwell"
        /*0030*/ 	.string	"Cuda compilation tools, release 12.9, V12.9.86"
        /*0030*/ 	.string	"Build cuda_12.9.r12.9/compiler.36037853_0"
        /*0030*/ 	.string	"-v  -suppress-debug-info  -lineinfo  -arch sm_100a "



//--------------------- .note.nv.cuver            --------------------------
	.section	.note.nv.cuver,"",@"SHT_NOTE"
	.sectionflags	@"SHF_NOTE_NV_CUVER"
        /*0018*/ 	.short	0x0001
        /*001a*/ 	.short	0x0064
        /*001c*/ 	.short	0x0001
        /*001e*/ 	.short	0x0000
        /*0020*/ 	.short	0x0001
        /*0022*/ 	.short	0x0000


//--------------------- .nv.info                  --------------------------
	.section	.nv.info,"",@"SHT_CUDA_INFO"
	.align	4


	//----- nvinfo : EIATTR_REGCOUNT
	.align		4
        /*0000*/ 	.byte	0x04, 0x2f
        /*0002*/ 	.short	(.L_1 - .L_0)
	.align		4
.L_0:
        /*0004*/ 	.word	index@(matmul_kernel)
        /*0008*/ 	.word	0x00000080


	//----- nvinfo : EIATTR_FRAME_SIZE
	.align		4
.L_1:
        /*000c*/ 	.byte	0x04, 0x11
        /*000e*/ 	.short	(.L_3 - .L_2)
	.align		4
.L_2:
        /*0010*/ 	.word	index@(matmul_kernel)
        /*0014*/ 	.word	0x00000000


	//----- nvinfo : EIATTR_MIN_STACK_SIZE
	.align		4
.L_3:
        /*0018*/ 	.byte	0x04, 0x12
        /*001a*/ 	.short	(.L_5 - .L_4)
	.align		4
.L_4:
        /*001c*/ 	.word	index@(matmul_kernel)
        /*0020*/ 	.word	0x00000000
.L_5:


//--------------------- .nv.info.matmul_kernel    --------------------------
	.section	.nv.info.matmul_kernel,"",@"SHT_CUDA_INFO"
	.sectionflags	@""
	.align	4


	//----- nvinfo : EIATTR_CUDA_API_VERSION
	.align		4
        /*0000*/ 	.byte	0x04, 0x37
        /*0002*/ 	.short	(.L_7 - .L_6)
.L_6:
        /*0004*/ 	.word	0x00000081


	//----- nvinfo : EIATTR_KPARAM_INFO
	.align		4
.L_7:
        /*0008*/ 	.byte	0x04, 0x17
        /*000a*/ 	.short	(.L_9 - .L_8)
.L_8:
        /*000c*/ 	.word	0x00000000
        /*0010*/ 	.short	0x000d
        /*0012*/ 	.short	0x0048
        /*0014*/ 	.byte	0x00, 0xf4, 0x21, 0x00


	//----- nvinfo : EIATTR_KPARAM_INFO
	.align		4
.L_9:
        /*0018*/ 	.byte	0x04, 0x17
        /*001a*/ 	.short	(.L_11 - .L_10)
.L_10:
        /*001c*/ 	.word	0x00000000
        /*0020*/ 	.short	0x000c
        /*0022*/ 	.short	0x0040
        /*0024*/ 	.byte	0x00, 0xf4, 0x21, 0x00


	//----- nvinfo : EIATTR_KPARAM_INFO
	.align		4
.L_11:
        /*0028*/ 	.byte	0x04, 0x17
        /*002a*/ 	.short	(.L_13 - .L_12)
.L_12:
        /*002c*/ 	.word	0x00000000
        /*0030*/ 	.short	0x000b
        /*0032*/ 	.short	0x0038
        /*0034*/ 	.byte	0x00, 0xf0, 0x11, 0x00


	//----- nvinfo : EIATTR_KPARAM_INFO
	.align		4
.L_13:
        /*0038*/ 	.byte	0x04, 0x17
        /*003a*/ 	.short	(.L_15 - .L_14)
.L_14:
        /*003c*/ 	.word	0x00000000
        /*0040*/ 	.short	0x000a
        /*0042*/ 	.short	0x0034
        /*0044*/ 	.byte	0x00, 0xf0, 0x11, 0x00


	//----- nvinfo : EIATTR_KPARAM_INFO
	.align		4
.L_15:
        /*0048*/ 	.byte	0x04, 0x17
        /*004a*/ 	.short	(.L_17 - .L_16)
.L_16:
        /*004c*/ 	.word	0x00000000
        /*0050*/ 	.short	0x0009
        /*0052*/ 	.short	0x0030
        /*0054*/ 	.byte	0x00, 0xf0, 0x11, 0x00


	//----- nvinfo : EIATTR_KPARAM_INFO
	.align		4
.L_17:
        /*0058*/ 	.byte	0x04, 0x17
        /*005a*/ 	.short	(.L_19 - .L_18)
.L_18:
        /*005c*/ 	.word	0x00000000
        /*0060*/ 	.short	0x0008
        /*0062*/ 	.short	0x002c
        /*0064*/ 	.byte	0x00, 0xf0, 0x11, 0x00


	//----- nvinfo : EIATTR_KPARAM_INFO
	.align		4
.L_19:
        /*0068*/ 	.byte	0x04, 0x17
        /*006a*/ 	.short	(.L_21 - .L_20)
.L_20:
        /*006c*/ 	.word	0x00000000
        /*0070*/ 	.short	0x0007
        /*0072*/ 	.short	0x0028
        /*0074*/ 	.byte	0x00, 0xf0, 0x11, 0x00


	//----- nvinfo : EIATTR_KPARAM_INFO
	.align		4
.L_21:
        /*0078*/ 	.byte	0x04, 0x17
        /*007a*/ 	.short	(.L_23 - .L_22)
.L_22:
        /*007c*/ 	.word	0x00000000
        /*0080*/ 	.short	0x0006
        /*0082*/ 	.short	0x0024
        /*0084*/ 	.byte	0x00, 0xf0, 0x11, 0x00


	//----- nvinfo : EIATTR_KPARAM_INFO
	.align		4
.L_23:
        /*0088*/ 	.byte	0x04, 0x17
        /*008a*/ 	.short	(.L_25 - .L_24)
.L_24:
        /*008c*/ 	.word	0x00000000
        /*0090*/ 	.short	0x0005
        /*0092*/ 	.short	0x0020
        /*0094*/ 	.byte	0x00, 0xf0, 0x11, 0x00


	//----- nvinfo : EIATTR_KPARAM_INFO
	.align		4
.L_25:
        /*0098*/ 	.byte	0x04, 0x17
        /*009a*/ 	.short	(.L_27 - .L_26)
.L_26:
        /*009c*/ 	.word	0x00000000
        /*00a0*/ 	.short	0x0004
        /*00a2*/ 	.short	0x001c
        /*00a4*/ 	.byte	0x00, 0xf0, 0x11, 0x00


	//----- nvinfo : EIATTR_KPARAM_INFO
	.align		4
.L_27:
        /*00a8*/ 	.byte	0x04, 0x17
        /*00aa*/ 	.short	(.L_29 - .L_28)
.L_28:
        /*00ac*/ 	.word	0x00000000
        /*00b0*/ 	.short	0x0003
        /*00b2*/ 	.short	0x0018
        /*00b4*/ 	.byte	0x00, 0xf0, 0x11, 0x00


	//----- nvinfo : EIATTR_KPARAM_INFO
	.align		4
.L_29:
        /*00b8*/ 	.byte	0x04, 0x17
        /*00ba*/ 	.short	(.L_31 - .L_30)
.L_30:
        /*00bc*/ 	.word	0x00000000
        /*00c0*/ 	.short	0x0002
        /*00c2*/ 	.short	0x0010
        /*00c4*/ 	.byte	0x00, 0xf4, 0x21, 0x00


	//----- nvinfo : EIATTR_KPARAM_INFO
	.align		4
.L_31:
        /*00c8*/ 	.byte	0x04, 0x17
        /*00ca*/ 	.short	(.L_33 - .L_32)
.L_32:
        /*00cc*/ 	.word	0x00000000
        /*00d0*/ 	.short	0x0001
        /*00d2*/ 	.short	0x0008
        /*00d4*/ 	.byte	0x00, 0xf4, 0x21, 0x00


	//----- nvinfo : EIATTR_KPARAM_INFO
	.align		4
.L_33:
        /*00d8*/ 	.byte	0x04, 0x17
        /*00da*/ 	.short	(.L_35 - .L_34)
.L_34:
        /*00dc*/ 	.word	0x00000000
        /*00e0*/ 	.short	0x0000
        /*00e2*/ 	.short	0x0000
        /*00e4*/ 	.byte	0x00, 0xf4, 0x21, 0x00


	//----- nvinfo : EIATTR_SPARSE_MMA_MASK
	.align		4
.L_35:
        /*00e8*/ 	.byte	0x03, 0x50
        /*00ea*/ 	.short	0x0000


	//----- nvinfo : EIATTR_MAXREG_COUNT
	.align		4
        /*00ec*/ 	.byte	0x03, 0x1b
        /*00ee*/ 	.short	0x0080


	//----- nvinfo : EIATTR_NUM_BARRIERS
	.align		4
        /*00f0*/ 	.byte	0x02, 0x4c
        /*00f2*/ 	.byte	0x01
	.zero		1


	//----- nvinfo : EIATTR_VRC_CTA_INIT_COUNT
	.align		4
        /*00f4*/ 	.byte	0x02, 0x4a
	.zero		1
	.zero		1


	//----- nvinfo : EIATTR_EXIT_INSTR_OFFSETS
	.align		4
        /*00f8*/ 	.byte	0x04, 0x1c
        /*00fa*/ 	.short	(.L_37 - .L_36)


	//   ....[0]....
.L_36:
        /*00fc*/ 	.word	0x00003fc0


	//   ....[1]....
        /*0100*/ 	.word	0x00003fe0


	//----- nvinfo : EIATTR_REQNTID
	.align		4
.L_37:
        /*0104*/ 	.byte	0x04, 0x10
        /*0106*/ 	.short	(.L_39 - .L_38)
.L_38:
        /*0108*/ 	.word	0x00000200
        /*010c*/ 	.word	0x00000001
        /*0110*/ 	.word	0x00000001


	//----- nvinfo : EIATTR_CBANK_PARAM_SIZE
	.align		4
.L_39:
        /*0114*/ 	.byte	0x03, 0x19
        /*0116*/ 	.short	0x0050


	//----- nvinfo : EIATTR_PARAM_CBANK
	.align		4
        /*0118*/ 	.byte	0x04, 0x0a
        /*011a*/ 	.short	(.L_41 - .L_40)
	.align		4
.L_40:
        /*011c*/ 	.word	index@(.nv.constant0.matmul_kernel)
        /*0120*/ 	.short	0x0380
        /*0122*/ 	.short	0x0050


	//----- nvinfo : EIATTR_SW_WAR
	.align		4
.L_41:
        /*0124*/ 	.byte	0x04, 0x36
        /*0126*/ 	.short	(.L_43 - .L_42)
.L_42:
        /*0128*/ 	.word	0x00000008
.L_43:


//--------------------- .nv.compat                --------------------------
	.section	.nv.compat,"",@"SHT_CUDA_COMPAT_INFO"
	.align	4
        /*0000*/ 	.byte	0x02, 0x02, 0x02, 0x00, 0x02, 0x05, 0x05, 0x00, 0x02, 0x03, 0x00, 0x00, 0x02, 0x06, 0x01, 0x00


//--------------------- .nv.callgraph             --------------------------
	.section	.nv.callgraph,"",@"SHT_CUDA_CALLGRAPH"
	.align	4
	.sectionentsize	8
	.align		4
        /*0000*/ 	.word	0x00000000
	.align		4
        /*0004*/ 	.word	0xffffffff
	.align		4
        /*0008*/ 	.word	0x00000000
	.align		4
        /*000c*/ 	.word	0xfffffffe
	.align		4
        /*0010*/ 	.word	0x00000000
	.align		4
        /*0014*/ 	.word	0xfffffffd
	.align		4
        /*0018*/ 	.word	0x00000000
	.align		4
        /*001c*/ 	.word	0xfffffffc


//--------------------- .text.matmul_kernel       --------------------------
	.section	.text.matmul_kernel,"ax",@progbits
	.align	128
        .global         matmul_kernel
        .type           matmul_kernel,@function
        .size           matmul_kernel,(.L_x_4 - matmul_kernel)
        .other          matmul_kernel,@"STO_CUDA_ENTRY STV_DEFAULT"
matmul_kernel:
.text.matmul_kernel:
[----:B------:R-:W0:Y:S08]  /*0000*/  LDC R1, c[0x0][0x37c] ;  /* 0x0000df00ff017b82 */ /* 0x000e300000000800 */
[----:B------:R-:W1:Y:S01]  /*0010*/  LDC.64 R14, c[0x0][0x398] ;  /* 0x0000e600ff0e7b82 */ /* 0x000e620000000a00 */
[----:B------:R-:W2:Y:S01]  /*0020*/  S2R R5, SR_CTAID.X ;  /* 0x0000000000057919 */ /* 0x000ea20000002500 */
[----:B------:R-:W3:Y:S01]  /*0030*/  LDCU UR4, c[0x0][0x3a0] ;  /* 0x00007400ff0477ac */ /* 0x000ee20008000800 */
[----:B------:R-:W-:Y:S01]  /*0040*/  UMOV UR5, 0x400 ;  /* 0x0000040000057882 */ /* 0x000fe20000000000 */
[----:B------:R-:W4:Y:S04]  /*0050*/  LDCU.64 UR8, c[0x0][0x358] ;  /* 0x00006b00ff0877ac */ /* 0x000f280008000a00 */
[----:B------:R-:W5:Y:S01]  /*0060*/  S2UR UR6, SR_CgaCtaId ;  /* 0x00000000000679c3 */ /* 0x000f620000008800 */
[----:B------:R-:W0:Y:S01]  /*0070*/  LDCU UR7, c[0x0][0x3a0] ;  /* 0x00007400ff0777ac */ /* 0x000e220008000800 */
[----:B---3--:R-:W-:Y:S01]  /*0080*/  UIADD3 UR4, UPT, UPT, UR4, 0x7f, URZ ;  /* 0x0000007f04047890 */ /* 0x008fe2000fffe0ff */
[----:B-1----:R-:W-:-:S03]  /*0090*/  VIADD R0, R15, 0x3f ;  /* 0x0000003f0f007836 */ /* 0x002fc60000000000 */
[----:B------:R-:W-:Y:S02]  /*00a0*/  UISETP.GT.AND UP0, UPT, UR4, 0x7f, UPT ;  /* 0x0000007f0400788c */ /* 0x000fe4000bf04270 */
[----:B------:R-:W-:Y:S01]  /*00b0*/  SHF.R.S32.HI R3, RZ, 0x1f, R0 ;  /* 0x0000001fff037819 */ /* 0x000fe20000011400 */
[----:B-----5:R-:W-:-:S03]  /*00c0*/  ULEA UR5, UR6, UR5, 0x18 ;  /* 0x0000000506057291 */ /* 0x020fc6000f8ec0ff */
[----:B------:R-:W-:Y:S02]  /*00d0*/  LEA.HI R3, R3, R0, RZ, 0x6 ;  /* 0x0000000003037211 */ /* 0x000fe400078f30ff */
[----:B--2---:R-:W-:Y:S02]  /*00e0*/  IABS R8, R5 ;  /* 0x0000000500087213 */ /* 0x004fe40000000000 */
[----:B------:R-:W-:-:S05]  /*00f0*/  SHF.R.S32.HI R3, RZ, 0x6, R3 ;  /* 0x00000006ff037819 */ /* 0x000fca0000011403 */
[----:B------:R-:W-:-:S05]  /*0100*/  IMAD.SHL.U32 R4, R3, 0x8, RZ ;  /* 0x0000000803047824 */ /* 0x000fca00078e00ff */
[-C--:B------:R-:W-:Y:S02]  /*0110*/  IABS R7, R4.reuse ;  /* 0x0000000400077213 */ /* 0x080fe40000000000 */
[----:B------:R-:W-:Y:S02]  /*0120*/  IABS R10, R4 ;  /* 0x00000004000a7213 */ /* 0x000fe40000000000 */
[----:B------:R-:W1:Y:S08]  /*0130*/  I2F.RP R0, R7 ;  /* 0x0000000700007306 */ /* 0x000e700000209400 */
[----:B-1----:R-:W1:Y:S02]  /*0140*/  MUFU.RCP R0, R0 ;  /* 0x0000000000007308 */ /* 0x002e640000001000 */
[----:B-1----:R-:W-:-:S02]  /*0150*/  VIADD R2, R0, 0xffffffe ;  /* 0x0ffffffe00027836 */ /* 0x002fc40000000000 */
[----:B------:R-:W-:-:S04]  /*0160*/  IMAD.MOV R0, RZ, RZ, -R10 ;  /* 0x000000ffff007224 */ /* 0x000fc800078e0a0a */
[----:B------:R1:W2:Y:S02]  /*0170*/  F2I.FTZ.U32.TRUNC.NTZ R3, R2 ;  /* 0x0000000200037305 */ /* 0x0002a4000021f000 */
[----:B-1----:R-:W-:Y:S02]  /*0180*/  IMAD.MOV.U32 R2, RZ, RZ, RZ ;  /* 0x000000ffff027224 */ /* 0x002fe400078e00ff */
[----:B--2---:R-:W-:-:S04]  /*0190*/  IMAD.MOV R6, RZ, RZ, -R3 ;  /* 0x000000ffff067224 */ /* 0x004fc800078e0a03 */
[----:B------:R-:W-:Y:S02]  /*01a0*/  IMAD R9, R6, R7, RZ ;  /* 0x0000000706097224 */ /* 0x000fe400078e02ff */
[----:B------:R-:W-:Y:S02]  /*01b0*/  IMAD.MOV.U32 R6, RZ, RZ, R8 ;  /* 0x000000ffff067224 */ /* 0x000fe400078e0008 */
[----:B------:R-:W-:-:S06]  /*01c0*/  IMAD.HI.U32 R3, R3, R9, R2 ;  /* 0x0000000903037227 */ /* 0x000fcc00078e0002 */
[----:B------:R-:W-:-:S04]  /*01d0*/  IMAD.HI.U32 R3, R3, R6, RZ ;  /* 0x0000000603037227 */ /* 0x000fc800078e00ff */
[----:B------:R-:W-:-:S05]  /*01e0*/  IMAD R0, R3, R0, R6 ;  /* 0x0000000003007224 */ /* 0x000fca00078e0206 */
[----:B------:R-:W-:-:S13]  /*01f0*/  ISETP.GT.U32.AND P1, PT, R7, R0, PT ;  /* 0x000000000700720c */ /* 0x000fda0003f24070 */
[----:B------:R-:W-:Y:S02]  /*0200*/  @!P1 IMAD.IADD R0, R0, 0x1, -R7 ;  /* 0x0000000100009824 */ /* 0x000fe400078e0a07 */
[----:B------:R-:W-:Y:S01]  /*0210*/  @!P1 VIADD R3, R3, 0x1 ;  /* 0x0000000103039836 */ /* 0x000fe20000000000 */
[----:B------:R-:W-:Y:S02]  /*0220*/  ISETP.NE.AND P1, PT, R4, RZ, PT ;  /* 0x000000ff0400720c */ /* 0x000fe40003f25270 */
[----:B------:R-:W-:Y:S02]  /*0230*/  ISETP.GE.U32.AND P0, PT, R0, R7, PT ;  /* 0x000000070000720c */ /* 0x000fe40003f06070 */
[----:B------:R-:W-:-:S04]  /*0240*/  LOP3.LUT R0, R5, R4, RZ, 0x3c, !PT ;  /* 0x0000000405007212 */ /* 0x000fc800078e3cff */
[----:B------:R-:W-:Y:S01]  /*0250*/  ISETP.GE.AND P2, PT, R0, RZ, PT ;  /* 0x000000ff0000720c */ /* 0x000fe20003f46270 */
[----:B------:R-:W-:-:S06]  /*0260*/  VIADD R0, R14, 0x3f ;  /* 0x0000003f0e007836 */ /* 0x000fcc0000000000 */
[----:B------:R-:W-:-:S04]  /*0270*/  @P0 VIADD R3, R3, 0x1 ;  /* 0x0000000103030836 */ /* 0x000fc80000000000 */
[----:B------:R-:W-:Y:S01]  /*0280*/  IMAD.MOV.U32 R2, RZ, RZ, R3 ;  /* 0x000000ffff027224 */ /* 0x000fe200078e0003 */
[----:B------:R-:W-:-:S03]  /*0290*/  SHF.R.S32.HI R3, RZ, 0x1f, R0 ;  /* 0x0000001fff037819 */ /* 0x000fc60000011400 */
[----:B------:R-:W-:Y:S01]  /*02a0*/  @!P2 IMAD.MOV R2, RZ, RZ, -R2 ;  /* 0x000000ffff02a224 */ /* 0x000fe200078e0a02 */
[----:B------:R-:W-:Y:S02]  /*02b0*/  @!P1 LOP3.LUT R2, RZ, R4, RZ, 0x33, !PT ;  /* 0x00000004ff029212 */ /* 0x000fe400078e33ff */
[----:B------:R-:W-:-:S03]  /*02c0*/  LEA.HI R3, R3, R0, RZ, 0x6 ;  /* 0x0000000003037211 */ /* 0x000fc600078f30ff */
[----:B------:R-:W-:Y:S02]  /*02d0*/  IMAD.SHL.U32 R6, R2, 0x8, RZ ;  /* 0x0000000802067824 */ /* 0x000fe400078e00ff */
[----:B------:R-:W-:-:S03]  /*02e0*/  IMAD.MOV R2, RZ, RZ, -R2 ;  /* 0x000000ffff027224 */ /* 0x000fc600078e0a02 */
[----:B------:R-:W-:Y:S01]  /*02f0*/  LEA.HI.SX32 R3, R3, -R6, 0x1a ;  /* 0x8000000603037211 */ /* 0x000fe200078fd2ff */
[----:B------:R-:W-:-:S03]  /*0300*/  IMAD R4, R4, R2, R5 ;  /* 0x0000000204047224 */ /* 0x000fc600078e0205 */
[----:B------:R-:W-:Y:S02]  /*0310*/  VIMNMX R11, PT, PT, R3, 0x8, PT ;  /* 0x00000008030b7848 */ /* 0x000fe40003fe0100 */
[----:B------:R-:W-:Y:S02]  /*0320*/  IABS R9, R4 ;  /* 0x0000000400097213 */ /* 0x000fe40000000000 */
[----:B------:R-:W-:-:S04]  /*0330*/  IABS R7, R11 ;  /* 0x0000000b00077213 */ /* 0x000fc80000000000 */
[----:B------:R-:W1:Y:S08]  /*0340*/  I2F.RP R0, R7 ;  /* 0x0000000700007306 */ /* 0x000e700000209400 */
[----:B-1----:R-:W1:Y:S02]  /*0350*/  MUFU.RCP R0, R0 ;  /* 0x0000000000007308 */ /* 0x002e640000001000 */
[----:B-1----:R-:W-:-:S06]  /*0360*/  VIADD R3, R0, 0xffffffe ;  /* 0x0ffffffe00037836 */ /* 0x002fcc0000000000 */
[----:B------:R-:W1:Y:S02]  /*0370*/  F2I.FTZ.U32.TRUNC.NTZ R3, R3 ;  /* 0x0000000300037305 */ /* 0x000e64000021f000 */
[----:B-1----:R-:W-:-:S04]  /*0380*/  IMAD.MOV R8, RZ, RZ, -R3 ;  /* 0x000000ffff087224 */ /* 0x002fc800078e0a03 */
[----:B------:R-:W-:Y:S01]  /*0390*/  IMAD.MOV.U32 R2, RZ, RZ, R8 ;  /* 0x000000ffff027224 */ /* 0x000fe200078e0008 */
[----:B------:R-:W-:-:S03]  /*03a0*/  IABS R8, R11 ;  /* 0x0000000b00087213 */ /* 0x000fc60000000000 */
[----:B------:R-:W-:Y:S02]  /*03b0*/  IMAD R5, R2, R7, RZ ;  /* 0x0000000702057224 */ /* 0x000fe400078e02ff */
[----:B------:R-:W-:Y:S02]  /*03c0*/  IMAD.MOV.U32 R2, RZ, RZ, RZ ;  /* 0x000000ffff027224 */ /* 0x000fe400078e00ff */
[----:B------:R-:W-:Y:S02]  /*03d0*/  IMAD.MOV R0, RZ, RZ, -R8 ;  /* 0x000000ffff007224 */ /* 0x000fe400078e0a08 */
[----:B------:R-:W-:Y:S01]  /*03e0*/  IMAD.HI.U32 R2, R3, R5, R2 ;  /* 0x0000000503027227 */ /* 0x000fe200078e0002 */
[----:B------:R-:W-:-:S04]  /*03f0*/  LOP3.LUT R3, R4, R11, RZ, 0x3c, !PT ;  /* 0x0000000b04037212 */ /* 0x000fc800078e3cff */
[----:B------:R-:W-:Y:S01]  /*0400*/  ISETP.GE.AND P2, PT, R3, RZ, PT ;  /* 0x000000ff0300720c */ /* 0x000fe20003f46270 */
[----:B------:R-:W-:-:S04]  /*0410*/  IMAD.HI.U32 R2, R2, R9, RZ ;  /* 0x0000000902027227 */ /* 0x000fc800078e00ff */
[----:B------:R-:W-:-:S05]  /*0420*/  IMAD R0, R2, R0, R9 ;  /* 0x0000000002007224 */ /* 0x000fca00078e0209 */
[----:B------:R-:W-:-:S13]  /*0430*/  ISETP.GT.U32.AND P1, PT, R7, R0, PT ;  /* 0x000000000700720c */ /* 0x000fda0003f24070 */
[----:B------:R-:W-:Y:S02]  /*0440*/  @!P1 IMAD.IADD R0, R0, 0x1, -R7 ;  /* 0x0000000100009824 */ /* 0x000fe400078e0a07 */
[----:B------:R-:W-:Y:S01]  /*0450*/  @!P1 VIADD R2, R2, 0x1 ;  /* 0x0000000102029836 */ /* 0x000fe20000000000 */
[----:B------:R-:W-:Y:S02]  /*0460*/  ISETP.NE.AND P1, PT, R11, RZ, PT ;  /* 0x000000ff0b00720c */ /* 0x000fe40003f25270 */
[----:B------:R-:W-:Y:S02]  /*0470*/  ISETP.GE.U32.AND P0, PT, R0, R7, PT ;  /* 0x000000070000720c */ /* 0x000fe40003f06070 */
[----:B------:R-:W1:Y:S11]  /*0480*/  S2R R0, SR_TID.X ;  /* 0x0000000000007919 */ /* 0x000e760000002100 */
[----:B------:R-:W-:-:S04]  /*0490*/  @P0 VIADD R2, R2, 0x1 ;  /* 0x0000000102020836 */ /* 0x000fc80000000000 */
[----:B------:R-:W-:-:S04]  /*04a0*/  IMAD.MOV.U32 R3, RZ, RZ, R2 ;  /* 0x000000ffff037224 */ /* 0x000fc800078e0002 */
[----:B------:R-:W-:Y:S01]  /*04b0*/  @!P2 IMAD.MOV R3, RZ, RZ, -R3 ;  /* 0x000000ffff03a224 */ /* 0x000fe200078e0a03 */
[----:B------:R-:W-:-:S05]  /*04c0*/  @!P1 LOP3.LUT R3, RZ, R11, RZ, 0x33, !PT ;  /* 0x0000000bff039212 */ /* 0x000fca00078e33ff */
[----:B------:R-:W-:Y:S02]  /*04d0*/  IMAD.MOV R2, RZ, RZ, -R3 ;  /* 0x000000ffff027224 */ /* 0x000fe400078e0a03 */
[----:B------:R-:W-:Y:S02]  /*04e0*/  IMAD.SHL.U32 R3, R3, 0x40, RZ ;  /* 0x0000004003037824 */ /* 0x000fe400078e00ff */
[----:B------:R-:W-:Y:S01]  /*04f0*/  IMAD R2, R11, R2, R4 ;  /* 0x000000020b027224 */ /* 0x000fe200078e0204 */
[----:B-1----:R-:W-:-:S03]  /*0500*/  SHF.R.U32.HI R54, RZ, 0x6, R0 ;  /* 0x00000006ff367819 */ /* 0x002fc60000011600 */
[----:B------:R-:W-:Y:S01]  /*0510*/  IMAD.IADD R2, R6, 0x1, R2 ;  /* 0x0000000106027824 */ /* 0x000fe200078e0202 */
[----:B------:R-:W-:Y:S02]  /*0520*/  LOP3.LUT R5, R0, 0x3f, RZ, 0xc0, !PT ;  /* 0x0000003f00057812 */ /* 0x000fe400078ec0ff */
[----:B------:R-:W-:Y:S02]  /*0530*/  SGXT.U32 R54, R54, 0x3 ;  /* 0x000000033636781a */ /* 0x000fe40000000000 */
[----:B------:R-:W-:Y:S01]  /*0540*/  LOP3.LUT R6, R0, 0x180, RZ, 0xc0, !PT ;  /* 0x0000018000067812 */ /* 0x000fe200078ec0ff */
[----:B------:R-:W-:Y:S01]  /*0550*/  IMAD R2, R2, 0x40, R5 ;  /* 0x0000004002027824 */ /* 0x000fe200078e0205 */
[C---:B------:R-:W-:Y:S02]  /*0560*/  LEA.HI R55, R0.reuse, 0x8, RZ, 0x1a ;  /* 0x0000000800377811 */ /* 0x040fe400078fd0ff */
[C---:B------:R-:W-:Y:S02]  /*0570*/  LEA.HI R56, R0.reuse, 0x18, RZ, 0x1a ;  /* 0x0000001800387811 */ /* 0x040fe400078fd0ff */
[----:B------:R-:W-:-:S02]  /*0580*/  LEA.HI R57, R0, 0x28, RZ, 0x1a ;  /* 0x0000002800397811 */ /* 0x000fc400078fd0ff */
[C---:B------:R-:W-:Y:S02]  /*0590*/  LEA.HI R58, R0.reuse, 0x38, RZ, 0x1a ;  /* 0x00000038003a7811 */ /* 0x040fe400078fd0ff */
[----:B------:R-:W-:Y:S02]  /*05a0*/  LOP3.LUT R63, R0, 0x7f, RZ, 0xc0, !PT ;  /* 0x0000007f003f7812 */ /* 0x000fe400078ec0ff */
[C---:B------:R-:W-:Y:S02]  /*05b0*/  LOP3.LUT R53, R54.reuse, 0x10, RZ, 0xfc, !PT ;  /* 0x0000001036357812 */ /* 0x040fe400078efcff */
[C---:B------:R-:W-:Y:S02]  /*05c0*/  LOP3.LUT R18, R54.reuse, 0x20, RZ, 0xfc, !PT ;  /* 0x0000002036127812 */ /* 0x040fe400078efcff */
[----:B------:R-:W-:Y:S01]  /*05d0*/  LOP3.LUT R16, R54, 0x30, RZ, 0xfc, !PT ;  /* 0x0000003036107812 */ /* 0x000fe200078efcff */
[----:B0---4-:R-:W-:Y:S06]  /*05e0*/  BRA.U UP0, `(.L_x_0) ;  /* 0x0000000100187547 */ /* 0x011fec000b800000 */
[----:B------:R-:W-:Y:S01]  /*05f0*/  IMAD.SHL.U32 R4, R0, 0x20, RZ ;  /* 0x0000002000047824 */ /* 0x000fe200078e00ff */
[----:B------:R-:W-:Y:S02]  /*0600*/  CS2R R32, SRZ ;  /* 0x0000000000207805 */ /* 0x000fe4000001ff00 */
[----:B------:R-:W-:Y:S02]  /*0610*/  CS2R R34, SRZ ;  /* 0x0000000000227805 */ /* 0x000fe4000001ff00 */
[----:B------:R-:W-:Y:S02]  /*0620*/  CS2R R36, SRZ ;  /* 0x0000000000247805 */ /* 0x000fe4000001ff00 */
[----:B------:R-:W-:Y:S01]  /*0630*/  CS2R R38, SRZ ;  /* 0x0000000000267805 */ /* 0x000fe2000001ff00 */
[----:B------:R-:W-:Y:S06]  /*0640*/  BRA `(.L_x_1) ;  /* 0x0000003000947947 */ /* 0x000fec0003800000 */
.L_x_0:
[----:B------:R-:W-:Y:S01]  /*0650*/  IABS R12, R14 ;  /* 0x0000000e000c7213 */ /* 0x000fe20000000000 */
[----:B------:R-:W-:Y:S01]  /*0660*/  IMAD.SHL.U32 R46, R0, 0x2, RZ ;  /* 0x00000002002e7824 */ /* 0x000fe200078e00ff */
[----:B------:R-:W-:Y:S01]  /*0670*/  IABS R7, R15 ;  /* 0x0000000f00077213 */ /* 0x000fe20000000000 */
[----:B------:R-:W0:Y:S01]  /*0680*/  LDCU UR6, c[0x0][0x3b0] ;  /* 0x00007600ff0677ac */ /* 0x000e220008000800 */
[----:B------:R-:W1:Y:S01]  /*0690*/  I2F.RP R9, R12 ;  /* 0x0000000c00097306 */ /* 0x000e620000209400 */
[----:B------:R-:W-:Y:S02]  /*06a0*/  IABS R17, R2 ;  /* 0x0000000200117213 */ /* 0x000fe40000000000 */
[----:B------:R-:W-:Y:S01]  /*06b0*/  ISETP.GE.AND P6, PT, R2, RZ, PT ;  /* 0x000000ff0200720c */ /* 0x000fe20003fc6270 */
[----:B------:R-:W2:Y:S01]  /*06c0*/  LDCU.128 UR12, c[0x0][0x380] ;  /* 0x00007000ff0c77ac */ /* 0x000ea20008000c00 */
[----:B------:R-:W-:Y:S02]  /*06d0*/  ISETP.NE.AND P5, PT, R14, RZ, PT ;  /* 0x000000ff0e00720c */ /* 0x000fe40003fa5270 */
[----:B------:R-:W-:Y:S01]  /*06e0*/  LOP3.LUT R52, R54, 0x70, RZ, 0xfc, !PT ;  /* 0x0000007036347812 */ /* 0x000fe200078efcff */
[----:B------:R-:W3:Y:S01]  /*06f0*/  I2F.RP R4, R7 ;  /* 0x0000000700047306 */ /* 0x000ee20000209400 */
[----:B------:R-:W4:Y:S01]  /*0700*/  LDCU UR10, c[0x0][0x3a4] ;  /* 0x00007480ff0a77ac */ /* 0x000f220008000800 */
[----:B------:R-:W-:-:S02]  /*0710*/  LEA.HI R62, R0, 0x78, RZ, 0x1a ;  /* 0x00000078003e7811 */ /* 0x000fc400078fd0ff */
[C---:B------:R-:W-:Y:S01]  /*0720*/  LEA.HI R61, R0.reuse, 0x68, RZ, 0x1a ;  /* 0x00000068003d7811 */ /* 0x040fe200078fd0ff */
[----:B------:R-:W5:Y:S01]  /*0730*/  LDCU UR39, c[0x0][0x3ac] ;  /* 0x00007580ff2777ac */ /* 0x000f620008000800 */
[C---:B------:R-:W-:Y:S02]  /*0740*/  LEA.HI R60, R0.reuse, 0x58, RZ, 0x1a ;  /* 0x00000058003c7811 */ /* 0x040fe400078fd0ff */
[----:B-1----:R-:W1:Y:S01]  /*0750*/  MUFU.RCP R9, R9 ;  /* 0x0000000900097308 */ /* 0x002e620000001000 */
[----:B------:R-:W0:Y:S01]  /*0760*/  LDCU UR40, c[0x0][0x3a8] ;  /* 0x00007500ff2877ac */ /* 0x000e220008000800 */
[----:B------:R-:W-:-:S06]  /*0770*/  LEA.HI R59, R0, 0x48, RZ, 0x1a ;  /* 0x00000048003b7811 */ /* 0x000fcc00078fd0ff */
[----:B---3--:R3:W2:Y:S01]  /*0780*/  MUFU.RCP R8, R4 ;  /* 0x0000000400087308 */ /* 0x0086a20000001000 */
[----:B-----5:R-:W-:Y:S02]  /*0790*/  IMAD R64, R63, UR39, RZ ;  /* 0x000000273f407c24 */ /* 0x020fe4000f8e02ff */
[----:B-1----:R-:W-:Y:S02]  /*07a0*/  VIADD R5, R9, 0xffffffe ;  /* 0x0ffffffe09057836 */ /* 0x002fe40000000000 */
[----:B---3--:R-:W-:Y:S02]  /*07b0*/  IMAD.MOV.U32 R4, RZ, RZ, RZ ;  /* 0x000000ffff047224 */ /* 0x008fe400078e00ff */
[----:B0-----:R-:W-:Y:S02]  /*07c0*/  IMAD R58, R58, UR40, RZ ;  /* 0x000000283a3a7c24 */ /* 0x001fe4000f8e02ff */
[----:B------:R-:W0:Y:S01]  /*07d0*/  F2I.FTZ.U32.TRUNC.NTZ R5, R5 ;  /* 0x0000000500057305 */ /* 0x000e22000021f000 */
[----:B------:R-:W-:-:S02]  /*07e0*/  IMAD R57, R57, UR40, RZ ;  /* 0x0000002839397c24 */ /* 0x000fc4000f8e02ff */
[----:B--2---:R-:W-:Y:S02]  /*07f0*/  VIADD R8, R8, 0xffffffe ;  /* 0x0ffffffe08087836 */ /* 0x004fe40000000000 */
[----:B------:R-:W-:Y:S02]  /*0800*/  IMAD R56, R56, UR40, RZ ;  /* 0x0000002838387c24 */ /* 0x000fe4000f8e02ff */
[----:B------:R-:W-:Y:S01]  /*0810*/  IMAD R55, R55, UR40, RZ ;  /* 0x0000002837377c24 */ /* 0x000fe2000f8e02ff */
[----:B------:R1:W2:Y:S01]  /*0820*/  F2I.FTZ.U32.TRUNC.NTZ R9, R8 ;  /* 0x0000000800097305 */ /* 0x0002a2000021f000 */
[----:B------:R-:W-:Y:S02]  /*0830*/  IMAD R16, R16, UR40, RZ ;  /* 0x0000002810107c24 */ /* 0x000fe4000f8e02ff */
[----:B------:R-:W-:Y:S02]  /*0840*/  IMAD R18, R18, UR40, RZ ;  /* 0x0000002812127c24 */ /* 0x000fe4000f8e02ff */
[----:B------:R-:W-:-:S02]  /*0850*/  IMAD R52, R52, UR40, RZ ;  /* 0x0000002834347c24 */ /* 0x000fc4000f8e02ff */
[--C-:B0-----:R-:W-:Y:S02]  /*0860*/  IMAD.MOV R11, RZ, RZ, -R5.reuse ;  /* 0x000000ffff0b7224 */ /* 0x101fe400078e0a05 */
[----:B-1----:R-:W-:Y:S02]  /*0870*/  IMAD.MOV.U32 R8, RZ, RZ, RZ ;  /* 0x000000ffff087224 */ /* 0x002fe400078e00ff */
[----:B------:R-:W-:Y:S02]  /*0880*/  IMAD R11, R11, R12, RZ ;  /* 0x0000000c0b0b7224 */ /* 0x000fe400078e02ff */
[----:B------:R-:W-:Y:S02]  /*0890*/  IMAD R53, R53, UR40, RZ ;  /* 0x0000002835357c24 */ /* 0x000fe4000f8e02ff */
[----:B------:R-:W-:Y:S01]  /*08a0*/  IMAD.HI.U32 R10, R5, R11, R4 ;  /* 0x0000000b050a7227 */ /* 0x000fe200078e0004 */
[----:B------:R-:W-:-:S03]  /*08b0*/  LEA.HI R4, R6, R3, RZ, 0x19 ;  /* 0x0000000306047211 */ /* 0x000fc600078fc8ff */
[----:B------:R-:W-:Y:S01]  /*08c0*/  IMAD R62, R62, UR40, RZ ;  /* 0x000000283e3e7c24 */ /* 0x000fe2000f8e02ff */
[----:B------:R-:W-:Y:S01]  /*08d0*/  IABS R44, R4 ;  /* 0x00000004002c7213 */ /* 0x000fe20000000000 */
[----:B------:R-:W-:-:S04]  /*08e0*/  IMAD.HI.U32 R10, R10, R17, RZ ;  /* 0x000000110a0a7227 */ /* 0x000fc800078e00ff */
[----:B------:R-:W-:Y:S02]  /*08f0*/  IMAD.MOV R10, RZ, RZ, -R10 ;  /* 0x000000ffff0a7224 */ /* 0x000fe400078e0a0a */
[----:B------:R-:W-:Y:S02]  /*0900*/  VIADD R5, R4, 0x3c ;  /* 0x0000003c04057836 */ /* 0x000fe40000000000 */
[----:B------:R-:W-:Y:S02]  /*0910*/  IMAD R17, R12, R10, R17 ;  /* 0x0000000a0c117224 */ /* 0x000fe400078e0211 */
[--C-:B--2---:R-:W-:Y:S01]  /*0920*/  IMAD.MOV R10, RZ, RZ, -R9.reuse ;  /* 0x000000ffff0a7224 */ /* 0x104fe200078e0a09 */
[----:B------:R-:W-:Y:S01]  /*0930*/  IABS R13, R5 ;  /* 0x00000005000d7213 */ /* 0x000fe20000000000 */
[----:B------:R-:W-:Y:S01]  /*0940*/  VIADD R29, R4, 0x28 ;  /* 0x00000028041d7836 */ /* 0x000fe20000000000 */
[----:B------:R-:W-:Y:S01]  /*0950*/  ISETP.GT.U32.AND P0, PT, R12, R17, PT ;  /* 0x000000110c00720c */ /* 0x000fe20003f04070 */
[----:B------:R-:W-:Y:S01]  /*0960*/  IMAD R11, R10, R7, RZ ;  /* 0x000000070a0b7224 */ /* 0x000fe200078e02ff */
[----:B------:R-:W-:Y:S01]  /*0970*/  ISETP.GE.AND P2, PT, R5, RZ, PT ;  /* 0x000000ff0500720c */ /* 0x000fe20003f46270 */
[----:B------:R-:W-:Y:S01]  /*0980*/  VIADD R5, R4, 0x38 ;  /* 0x0000003804057836 */ /* 0x000fe20000000000 */
[----:B------:R-:W-:Y:S01]  /*0990*/  IABS R19, R29 ;  /* 0x0000001d00137213 */ /* 0x000fe20000000000 */
[----:B------:R-:W-:-:S03]  /*09a0*/  IMAD.HI.U32 R8, R9, R11, R8 ;  /* 0x0000000b09087227 */ /* 0x000fc600078e0008 */
[----:B------:R-:W-:Y:S01]  /*09b0*/  ISETP.GE.AND P3, PT, R5, RZ, PT ;  /* 0x000000ff0500720c */ /* 0x000fe20003f66270 */
[----:B------:R-:W-:Y:S02]  /*09c0*/  IMAD.MOV.U32 R10, RZ, RZ, R13 ;  /* 0x000000ffff0a7224 */ /* 0x000fe400078e000d */
[----:B------:R-:W-:Y:S02]  /*09d0*/  VIADD R11, R4, 0x30 ;  /* 0x00000030040b7836 */ /* 0x000fe40000000000 */
[----:B------:R-:W-:Y:S02]  /*09e0*/  @!P0 IMAD.IADD R17, R17, 0x1, -R12 ;  /* 0x0000000111118824 */ /* 0x000fe400078e0a0c */
[----:B------:R-:W-:Y:S01]  /*09f0*/  IMAD.HI.U32 R9, R8, R10, RZ ;  /* 0x0000000a08097227 */ /* 0x000fe200078e00ff */
[----:B------:R-:W-:Y:S02]  /*0a00*/  IABS R22, R11 ;  /* 0x0000000b00167213 */ /* 0x000fe40000000000 */
[----:B------:R-:W-:Y:S01]  /*0a10*/  ISETP.GT.U32.AND P0, PT, R12, R17, PT ;  /* 0x000000110c00720c */ /* 0x000fe20003f04070 */
[----:B------:R-:W-:Y:S01]  /*0a20*/  IMAD.MOV R9, RZ, RZ, -R9 ;  /* 0x000000ffff097224 */ /* 0x000fe200078e0a09 */
[----:B------:R-:W-:Y:S01]  /*0a30*/  ISETP.GE.AND P4, PT, R11, RZ, PT ;  /* 0x000000ff0b00720c */ /* 0x000fe20003f86270 */
[----:B------:R-:W-:-:S04]  /*0a40*/  IMAD.HI.U32 R11, R8, R22, RZ ;  /* 0x00000016080b7227 */ /* 0x000fc800078e00ff */
[----:B------:R-:W-:Y:S02]  /*0a50*/  IMAD R10, R7, R9, R10 ;  /* 0x00000009070a7224 */ /* 0x000fe400078e020a */
[C---:B------:R-:W-:Y:S02]  /*0a60*/  VIADD R9, R4.reuse, 0x34 ;  /* 0x0000003404097836 */ /* 0x040fe40000000000 */
[----:B------:R-:W-:Y:S02]  /*0a70*/  IMAD.MOV R11, RZ, RZ, -R11 ;  /* 0x000000ffff0b7224 */ /* 0x000fe400078e0a0b */
[----:B------:R-:W-:Y:S01]  /*0a80*/  @!P0 IMAD.IADD R17, R17, 0x1, -R12 ;  /* 0x0000000111118824 */ /* 0x000fe200078e0a0c */
[----:B------:R-:W-:Y:S01]  /*0a90*/  IABS R12, R5 ;  /* 0x00000005000c7213 */ /* 0x000fe20000000000 */
[C---:B------:R-:W-:Y:S01]  /*0aa0*/  VIADD R5, R4.reuse, 0x2c ;  /* 0x0000002c04057836 */ /* 0x040fe20000000000 */
[----:B------:R-:W-:Y:S01]  /*0ab0*/  IABS R20, R9 ;  /* 0x0000000900147213 */ /* 0x000fe20000000000 */
[----:B------:R-:W-:Y:S01]  /*0ac0*/  IMAD R22, R7, R11, R22 ;  /* 0x0000000b07167224 */ /* 0x000fe200078e0216 */
[----:B------:R-:W-:Y:S01]  /*0ad0*/  ISETP.GE.AND P1, PT, R9, RZ, PT ;  /* 0x000000ff0900720c */ /* 0x000fe20003f26270 */
[----:B------:R-:W-:Y:S01]  /*0ae0*/  VIADD R31, R4, 0x24 ;  /* 0x00000024041f7836 */ /* 0x000fe20000000000 */
[----:B------:R-:W-:Y:S01]  /*0af0*/  ISETP.GE.AND P0, PT, R5, RZ, PT ;  /* 0x000000ff0500720c */ /* 0x000fe20003f06270 */
[----:B------:R-:W-:Y:S01]  /*0b00*/  IMAD.HI.U32 R9, R8, R20, RZ ;  /* 0x0000001408097227 */ /* 0x000fe200078e00ff */
[----:B------:R-:W-:-:S02]  /*0b10*/  IABS R24, R5 ;  /* 0x0000000500187213 */ /* 0x000fc40000000000 */
[----:B------:R-:W-:Y:S01]  /*0b20*/  IABS R21, R31 ;  /* 0x0000001f00157213 */ /* 0x000fe20000000000 */
[----:B------:R-:W-:-:S04]  /*0b30*/  IMAD.HI.U32 R5, R8, R12, RZ ;  /* 0x0000000c08057227 */ /* 0x000fc800078e00ff */
[----:B------:R-:W-:Y:S02]  /*0b40*/  IMAD.MOV R5, RZ, RZ, -R5 ;  /* 0x000000ffff057224 */ /* 0x000fe400078e0a05 */
[----:B------:R-:W-:Y:S02]  /*0b50*/  IMAD.MOV R9, RZ, RZ, -R9 ;  /* 0x000000ffff097224 */ /* 0x000fe400078e0a09 */
[C---:B------:R-:W-:Y:S02]  /*0b60*/  IMAD R12, R7.reuse, R5, R12 ;  /* 0x00000005070c7224 */ /* 0x040fe400078e020c */
[----:B------:R-:W-:Y:S02]  /*0b70*/  IMAD.MOV.U32 R5, RZ, RZ, R17 ;  /* 0x000000ffff057224 */ /* 0x000fe400078e0011 */
[C---:B------:R-:W-:Y:S02]  /*0b80*/  IMAD R20, R7.reuse, R9, R20 ;  /* 0x0000000907147224 */ /* 0x040fe400078e0214 */
[----:B------:R-:W-:Y:S01]  /*0b90*/  @!P6 IMAD.MOV R5, RZ, RZ, -R5 ;  /* 0x000000ffff05e224 */ /* 0x000fe200078e0a05 */
[----:B------:R-:W-:Y:S01]  /*0ba0*/  ISETP.GT.U32.AND P6, PT, R7, R10, PT ;  /* 0x0000000a0700720c */ /* 0x000fe20003fc4070 */
[C---:B------:R-:W-:Y:S01]  /*0bb0*/  VIADD R35, R4.reuse, 0x1c ;  /* 0x0000001c04237836 */ /* 0x040fe20000000000 */
[----:B------:R-:W-:Y:S01]  /*0bc0*/  @!P5 LOP3.LUT R5, RZ, R14, RZ, 0x33, !PT ;  /* 0x0000000eff05d212 */ /* 0x000fe200078e33ff */
[----:B------:R-:W-:-:S02]  /*0bd0*/  VIADD R33, R4, 0x20 ;  /* 0x0000002004217836 */ /* 0x000fc40000000000 */
[C---:B------:R-:W-:Y:S01]  /*0be0*/  IMAD.HI.U32 R13, R8.reuse, R24, RZ ;  /* 0x00000018080d7227 */ /* 0x040fe200078e00ff */
[----:B------:R-:W-:Y:S02]  /*0bf0*/  IABS R25, R35 ;  /* 0x0000002300197213 */ /* 0x000fe40000000000 */
[----:B------:R-:W-:Y:S01]  /*0c00*/  IABS R23, R33 ;  /* 0x0000002100177213 */ /* 0x000fe20000000000 */
[----:B------:R-:W-:-:S04]  /*0c10*/  IMAD.HI.U32 R9, R8, R19, RZ ;  /* 0x0000001308097227 */ /* 0x000fc800078e00ff */
[----:B------:R-:W-:Y:S01]  /*0c20*/  @!P6 IMAD.IADD R10, R10, 0x1, -R7 ;  /* 0x000000010a0ae824 */ /* 0x000fe200078e0a07 */
[C---:B------:R-:W-:Y:S01]  /*0c30*/  ISETP.GT.U32.AND P6, PT, R7.reuse, R12, PT ;  /* 0x0000000c0700720c */ /* 0x040fe20003fc4070 */
[----:B------:R-:W-:Y:S02]  /*0c40*/  IMAD.MOV R13, RZ, RZ, -R13 ;  /* 0x000000ffff0d7224 */ /* 0x000fe400078e0a0d */
[----:B------:R-:W-:Y:S01]  /*0c50*/  IMAD.HI.U32 R11, R8, R21, RZ ;  /* 0x00000015080b7227 */ /* 0x000fe200078e00ff */
[----:B------:R-:W-:-:S03]  /*0c60*/  ISETP.GT.U32.AND P5, PT, R7, R10, PT ;  /* 0x0000000a0700720c */ /* 0x000fc60003fa4070 */
[----:B------:R-:W-:-:S04]  /*0c70*/  IMAD.HI.U32 R14, R8, R25, RZ ;  /* 0x00000019080e7227 */ /* 0x000fc800078e00ff */
[----:B------:R-:W-:Y:S02]  /*0c80*/  IMAD.MOV R26, RZ, RZ, -R9 ;  /* 0x000000ffff1a7224 */ /* 0x000fe400078e0a09 */
[--C-:B------:R-:W-:Y:S01]  /*0c90*/  @!P6 IMAD.IADD R12, R12, 0x1, -R7.reuse ;  /* 0x000000010c0ce824 */ /* 0x100fe200078e0a07 */
[C---:B------:R-:W-:Y:S01]  /*0ca0*/  ISETP.GT.U32.AND P6, PT, R7.reuse, R22, PT ;  /* 0x000000160700720c */ /* 0x040fe20003fc4070 */
[C---:B------:R-:W-:Y:S02]  /*0cb0*/  IMAD R24, R7.reuse, R13, R24 ;  /* 0x0000000d07187224 */ /* 0x040fe400078e0218 */
[----:B------:R-:W-:Y:S01]  /*0cc0*/  @!P5 IMAD.IADD R10, R10, 0x1, -R7 ;  /* 0x000000010a0ad824 */ /* 0x000fe200078e0a07 */
[----:B------:R-:W-:Y:S01]  /*0cd0*/  ISETP.GT.U32.AND P5, PT, R7, R20, PT ;  /* 0x000000140700720c */ /* 0x000fe20003fa4070 */
[----:B------:R-:W-:-:S04]  /*0ce0*/  IMAD.HI.U32 R13, R8, R23, RZ ;  /* 0x00000017080d7227 */ /* 0x000fc800078e00ff */
[----:B------:R-:W-:Y:S02]  /*0cf0*/  IMAD.MOV R28, RZ, RZ, -R11 ;  /* 0x000000ffff1c7224 */ /* 0x000fe400078e0a0b */
[----:B------:R-:W-:Y:S02]  /*0d00*/  IMAD.MOV R32, RZ, RZ, -R14 ;  /* 0x000000ffff207224 */ /* 0x000fe400078e0a0e */
[--C-:B------:R-:W-:Y:S02]  /*0d10*/  @!P6 IMAD.IADD R22, R22, 0x1, -R7.reuse ;  /* 0x000000011616e824 */ /* 0x100fe400078e0a07 */
[----:B------:R-:W-:Y:S02]  /*0d20*/  VIADD R37, R4, 0x18 ;  /* 0x0000001804257836 */ /* 0x000fe40000000000 */
[----:B------:R-:W-:Y:S01]  /*0d30*/  @!P5 IMAD.IADD R20, R20, 0x1, -R7 ;  /* 0x000000011414d824 */ /* 0x000fe200078e0a07 */
[C---:B------:R-:W-:Y:S01]  /*0d40*/  ISETP.GT.U32.AND P5, PT, R7.reuse, R12, PT ;  /* 0x0000000c0700720c */ /* 0x040fe20003fa4070 */
[C---:B------:R-:W-:Y:S01]  /*0d50*/  IMAD R14, R7.reuse, R26, R19 ;  /* 0x0000001a070e7224 */ /* 0x040fe200078e0213 */
[----:B------:R-:W-:Y:S01]  /*0d60*/  IABS R27, R37 ;  /* 0x00000025001b7213 */ /* 0x000fe20000000000 */
[----:B------:R-:W-:Y:S01]  /*0d70*/  IMAD.MOV R30, RZ, RZ, -R13 ;  /* 0x000000ffff1e7224 */ /* 0x000fe200078e0a0d */
[C---:B------:R-:W-:Y:S01]  /*0d80*/  ISETP.GT.U32.AND P6, PT, R7.reuse, R20, PT ;  /* 0x000000140700720c */ /* 0x040fe20003fc4070 */
[----:B------:R-:W-:-:S02]  /*0d90*/  IMAD R26, R7, R28, R21 ;  /* 0x0000001c071a7224 */ /* 0x000fc400078e0215 */
[----:B------:R-:W-:Y:S02]  /*0da0*/  IMAD R28, R7, R30, R23 ;  /* 0x0000001e071c7224 */ /* 0x000fe400078e0217 */
[----:B------:R-:W-:-:S04]  /*0db0*/  IMAD.HI.U32 R17, R8, R27, RZ ;  /* 0x0000001b08117227 */ /* 0x000fc800078e00ff */
[--C-:B------:R-:W-:Y:S01]  /*0dc0*/  @!P5 IMAD.IADD R12, R12, 0x1, -R7.reuse ;  /* 0x000000010c0cd824 */ /* 0x100fe200078e0a07 */
[C---:B------:R-:W-:Y:S01]  /*0dd0*/  ISETP.GT.U32.AND P5, PT, R7.reuse, R22, PT ;  /* 0x000000160700720c */ /* 0x040fe20003fa4070 */
[----:B------:R-:W-:Y:S02]  /*0de0*/  IMAD.MOV.U32 R11, RZ, RZ, R10 ;  /* 0x000000ffff0b7224 */ /* 0x000fe400078e000a */
[----:B------:R-:W-:Y:S01]  /*0df0*/  @!P3 IMAD.MOV R12, RZ, RZ, -R12 ;  /* 0x000000ffff0cb224 */ /* 0x000fe200078e0a0c */
[C---:B------:R-:W-:Y:S01]  /*0e00*/  ISETP.GT.U32.AND P3, PT, R7.reuse, R14, PT ;  /* 0x0000000e0700720c */ /* 0x040fe20003f64070 */
[----:B------:R-:W-:Y:S01]  /*0e10*/  @!P6 IMAD.IADD R20, R20, 0x1, -R7 ;  /* 0x000000011414e824 */ /* 0x000fe200078e0a07 */
[----:B------:R-:W-:Y:S01]  /*0e20*/  ISETP.GT.U32.AND P6, PT, R7, R26, PT ;  /* 0x0000001a0700720c */ /* 0x000fe20003fc4070 */
[----:B------:R-:W-:Y:S02]  /*0e30*/  IMAD.MOV R34, RZ, RZ, -R17 ;  /* 0x000000ffff227224 */ /* 0x000fe400078e0a11 */
[----:B------:R-:W-:-:S02]  /*0e40*/  VIADD R19, R4, 0x14 ;  /* 0x0000001404137836 */ /* 0x000fc40000000000 */
[----:B------:R-:W-:Y:S01]  /*0e50*/  @!P2 IMAD.MOV R11, RZ, RZ, -R11 ;  /* 0x000000ffff0ba224 */ /* 0x000fe200078e0a0b */
[C---:B------:R-:W-:Y:S01]  /*0e60*/  ISETP.GT.U32.AND P2, PT, R7.reuse, R24, PT ;  /* 0x000000180700720c */ /* 0x040fe20003f44070 */
[----:B------:R-:W-:Y:S01]  /*0e70*/  @!P5 IMAD.IADD R22, R22, 0x1, -R7 ;  /* 0x000000011616d824 */ /* 0x000fe200078e0a07 */
[C---:B------:R-:W-:Y:S01]  /*0e80*/  ISETP.GT.U32.AND P5, PT, R7.reuse, R28, PT ;  /* 0x0000001c0700720c */ /* 0x040fe20003fa4070 */
[C---:B------:R-:W-:Y:S02]  /*0e90*/  IMAD R30, R7.reuse, R32, R25 ;  /* 0x00000020071e7224 */ /* 0x040fe400078e0219 */
[----:B------:R-:W-:Y:S02]  /*0ea0*/  VIADD R21, R4, 0x10 ;  /* 0x0000001004157836 */ /* 0x000fe40000000000 */
[----:B------:R-:W-:Y:S01]  /*0eb0*/  IMAD R32, R7, R34, R27 ;  /* 0x0000002207207224 */ /* 0x000fe200078e021b */
[----:B------:R-:W-:Y:S01]  /*0ec0*/  IABS R34, R19 ;  /* 0x0000001300227213 */ /* 0x000fe20000000000 */
[--C-:B------:R-:W-:Y:S01]  /*0ed0*/  @!P3 IMAD.IADD R14, R14, 0x1, -R7.reuse ;  /* 0x000000010e0eb824 */ /* 0x100fe200078e0a07 */
[----:B------:R-:W-:Y:S01]  /*0ee0*/  IABS R36, R21 ;  /* 0x0000001500247213 */ /* 0x000fe20000000000 */
[----:B------:R-:W-:-:S02]  /*0ef0*/  @!P6 IMAD.IADD R26, R26, 0x1, -R7 ;  /* 0x000000011a1ae824 */ /* 0x000fc400078e0a07 */
[----:B------:R-:W-:Y:S01]  /*0f00*/  IMAD.HI.U32 R9, R8, R34, RZ ;  /* 0x0000002208097227 */ /* 0x000fe200078e00ff */
[----:B------:R-:W-:-:S03]  /*0f10*/  ISETP.GT.U32.AND P6, PT, R7, R14, PT ;  /* 0x0000000e0700720c */ /* 0x000fc60003fc4070 */
[----:B------:R-:W-:Y:S01]  /*0f20*/  @!P5 IMAD.IADD R28, R28, 0x1, -R7 ;  /* 0x000000011c1cd824 */ /* 0x000fe200078e0a07 */
[----:B------:R-:W-:Y:S01]  /*0f30*/  ISETP.GT.U32.AND P5, PT, R7, R26, PT ;  /* 0x0000001a0700720c */ /* 0x000fe20003fa4070 */
[----:B------:R-:W-:-:S04]  /*0f40*/  IMAD.HI.U32 R10, R8, R36, RZ ;  /* 0x00000024080a7227 */ /* 0x000fc800078e00ff */
[----:B------:R-:W-:Y:S02]  /*0f50*/  IMAD.MOV R9, RZ, RZ, -R9 ;  /* 0x000000ffff097224 */ /* 0x000fe400078e0a09 */
[--C-:B------:R-:W-:Y:S01]  /*0f60*/  @!P2 IMAD.IADD R24, R24, 0x1, -R7.reuse ;  /* 0x000000011818a824 */ /* 0x100fe200078e0a07 */
[C---:B------:R-:W-:Y:S01]  /*0f70*/  ISETP.GT.U32.AND P2, PT, R7.reuse, R30, PT ;  /* 0x0000001e0700720c */ /* 0x040fe20003f44070 */
[----:B------:R-:W-:Y:S02]  /*0f80*/  IMAD.MOV R10, RZ, RZ, -R10 ;  /* 0x000000ffff0a7224 */ /* 0x000fe400078e0a0a */
[C---:B------:R-:W-:Y:S01]  /*0f90*/  IMAD R34, R7.reuse, R9, R34 ;  /* 0x0000000907227224 */ /* 0x040fe200078e0222 */
[C---:B------:R-:W-:Y:S01]  /*0fa0*/  ISETP.GT.U32.AND P3, PT, R7.reuse, R24, PT ;  /* 0x000000180700720c */ /* 0x040fe20003f64070 */
[----:B------:R-:W-:Y:S02]  /*0fb0*/  VIADD R23, R4, 0xc ;  /* 0x0000000c04177836 */ /* 0x000fe40000000000 */
[C---:B------:R-:W-:Y:S01]  /*0fc0*/  IMAD R36, R7.reuse, R10, R36 ;  /* 0x0000000a07247224 */ /* 0x040fe200078e0224 */
[----:B------:R-:W-:Y:S01]  /*0fd0*/  LOP3.LUT R10, R0, 0x7, RZ, 0xc0, !PT ;  /* 0x00000007000a7812 */ /* 0x000fe200078ec0ff */
[--C-:B------:R-:W-:Y:S01]  /*0fe0*/  @!P6 IMAD.IADD R14, R14, 0x1, -R7.reuse ;  /* 0x000000010e0ee824 */ /* 0x100fe200078e0a07 */
[C---:B------:R-:W-:Y:S01]  /*0ff0*/  ISETP.GT.U32.AND P6, PT, R7.reuse, R34, PT ;  /* 0x000000220700720c */ /* 0x040fe20003fc4070 */
[--C-:B------:R-:W-:Y:S01]  /*1000*/  @!P5 IMAD.IADD R26, R26, 0x1, -R7.reuse ;  /* 0x000000011a1ad824 */ /* 0x100fe200078e0a07 */
[----:B------:R-:W-:Y:S01]  /*1010*/  IABS R38, R23 ;  /* 0x0000001700267213 */ /* 0x000fe20000000000 */
[----:B------:R-:W-:Y:S01]  /*1020*/  @!P2 IMAD.IADD R30, R30, 0x1, -R7 ;  /* 0x000000011e1ea824 */ /* 0x000fe200078e0a07 */
[C---:B------:R-:W-:Y:S01]  /*1030*/  ISETP.GT.U32.AND P5, PT, R7.reuse, R36, PT ;  /* 0x000000240700720c */ /* 0x040fe20003fa4070 */
[----:B------:R-:W-:Y:S01]  /*1040*/  VIADD R25, R4, 0x8 ;  /* 0x0000000804197836 */ /* 0x000fe20000000000 */
[----:B------:R-:W-:Y:S01]  /*1050*/  ISETP.GT.U32.AND P2, PT, R7, R28, PT ;  /* 0x0000001c0700720c */ /* 0x000fe20003f44070 */
[----:B------:R-:W-:-:S03]  /*1060*/  IMAD.HI.U32 R13, R8, R38, RZ ;  /* 0x00000026080d7227 */ /* 0x000fc600078e00ff */
[----:B------:R-:W-:Y:S01]  /*1070*/  IABS R40, R25 ;  /* 0x0000001900287213 */ /* 0x000fe20000000000 */
[----:B------:R-:W-:Y:S02]  /*1080*/  VIADD R27, R4, 0x4 ;  /* 0x00000004041b7836 */ /* 0x000fe40000000000 */
[----:B------:R-:W-:Y:S01]  /*1090*/  @!P1 IMAD.MOV R20, RZ, RZ, -R20 ;  /* 0x000000ffff149224 */ /* 0x000fe200078e0a14 */
[C---:B------:R-:W-:Y:S01]  /*10a0*/  ISETP.GT.U32.AND P1, PT, R7.reuse, R30, PT ;  /* 0x0000001e0700720c */ /* 0x040fe20003f24070 */
[----:B------:R-:W-:Y:S01]  /*10b0*/  IMAD.MOV R13, RZ, RZ, -R13 ;  /* 0x000000ffff0d7224 */ /* 0x000fe200078e0a0d */
[----:B------:R-:W-:Y:S01]  /*10c0*/  IABS R42, R27 ;  /* 0x0000001b002a7213 */ /* 0x000fe20000000000 */
[--C-:B------:R-:W-:Y:S01]  /*10d0*/  @!P3 IMAD.IADD R24, R24, 0x1, -R7.reuse ;  /* 0x000000011818b824 */ /* 0x100fe200078e0a07 */
[----:B------:R-:W-:Y:S01]  /*10e0*/  ISETP.GT.U32.AND P3, PT, R7, R32, PT ;  /* 0x000000200700720c */ /* 0x000fe20003f64070 */
[----:B------:R-:W-:Y:S01]  /*10f0*/  @!P6 IMAD.IADD R34, R34, 0x1, -R7 ;  /* 0x000000012222e824 */ /* 0x000fe200078e0a07 */
[----:B------:R-:W-:Y:S01]  /*1100*/  ISETP.GE.AND P6, PT, R31, RZ, PT ;  /* 0x000000ff1f00720c */ /* 0x000fe20003fc6270 */
[----:B------:R-:W-:-:S02]  /*1110*/  IMAD R38, R7, R13, R38 ;  /* 0x0000000d07267224 */ /* 0x000fc400078e0226 */
[----:B------:R-:W-:Y:S01]  /*1120*/  @!P5 IMAD.IADD R36, R36, 0x1, -R7 ;  /* 0x000000012424d824 */ /* 0x000fe200078e0a07 */
[----:B------:R-:W-:Y:S01]  /*1130*/  ISETP.GE.AND P5, PT, R33, RZ, PT ;  /* 0x000000ff2100720c */ /* 0x000fe20003fa6270 */
[----:B------:R-:W-:Y:S01]  /*1140*/  @!P0 IMAD.MOV R24, RZ, RZ, -R24 ;  /* 0x000000ffff188224 */ /* 0x000fe200078e0a18 */
[----:B------:R-:W-:Y:S01]  /*1150*/  ISETP.GT.U32.AND P0, PT, R7, R34, PT ;  /* 0x000000220700720c */ /* 0x000fe20003f04070 */
[----:B------:R-:W-:-:S04]  /*1160*/  IMAD.HI.U32 R17, R8, R40, RZ ;  /* 0x0000002808117227 */ /* 0x000fc800078e00ff */
[----:B------:R-:W-:-:S04]  /*1170*/  IMAD.HI.U32 R9, R8, R42, RZ ;  /* 0x0000002a08097227 */ /* 0x000fc800078e00ff */
[----:B------:R-:W-:-:S04]  /*1180*/  IMAD.HI.U32 R8, R8, R44, RZ ;  /* 0x0000002c08087227 */ /* 0x000fc800078e00ff */
[----:B------:R-:W-:Y:S01]  /*1190*/  @!P2 IMAD.IADD R28, R28, 0x1, -R7 ;  /* 0x000000011c1ca824 */ /* 0x000fe200078e0a07 */
[----:B------:R-:W-:Y:S01]  /*11a0*/  ISETP.GT.U32.AND P2, PT, R7, R38, PT ;  /* 0x000000260700720c */ /* 0x000fe20003f44070 */
[----:B------:R-:W-:Y:S02]  /*11b0*/  IMAD.MOV R17, RZ, RZ, -R17 ;  /* 0x000000ffff117224 */ /* 0x000fe400078e0a11 */
[----:B------:R-:W-:Y:S02]  /*11c0*/  IMAD.MOV R9, RZ, RZ, -R9 ;  /* 0x000000ffff097224 */ /* 0x000fe400078e0a09 */
[----:B------:R-:W-:Y:S02]  /*11d0*/  IMAD.MOV R8, RZ, RZ, -R8 ;  /* 0x000000ffff087224 */ /* 0x000fe400078e0a08 */
[----:B------:R-:W-:Y:S01]  /*11e0*/  @!P1 IMAD.IADD R30, R30, 0x1, -R7 ;  /* 0x000000011e1e9824 */ /* 0x000fe200078e0a07 */
[----:B------:R-:W-:Y:S01]  /*11f0*/  ISETP.GE.AND P1, PT, R29, RZ, PT ;  /* 0x000000ff1d00720c */ /* 0x000fe20003f26270 */
[----:B------:R-:W-:-:S02]  /*1200*/  IMAD R40, R7, R17, R40 ;  /* 0x0000001107287224 */ /* 0x000fc400078e0228 */
[C---:B------:R-:W-:Y:S02]  /*1210*/  IMAD R42, R7.reuse, R9, R42 ;  /* 0x00000009072a7224 */ /* 0x040fe400078e022a */
[C---:B------:R-:W-:Y:S01]  /*1220*/  IMAD R44, R7.reuse, R8, R44 ;  /* 0x00000008072c7224 */ /* 0x040fe200078e022c */
[----:B------:R-:W-:Y:S01]  /*1230*/  LOP3.LUT R8, R0, 0x3, RZ, 0xc0, !PT ;  /* 0x0000000300087812 */ /* 0x000fe200078ec0ff */
[--C-:B------:R-:W-:Y:S01]  /*1240*/  @!P3 IMAD.IADD R32, R32, 0x1, -R7.reuse ;  /* 0x000000012020b824 */ /* 0x100fe200078e0a07 */
[C---:B------:R-:W-:Y:S01]  /*1250*/  ISETP.GT.U32.AND P3, PT, R7.reuse, R40, PT ;  /* 0x000000280700720c */ /* 0x040fe20003f64070 */
[----:B------:R-:W-:Y:S01]  /*1260*/  @!P5 IMAD.MOV R28, RZ, RZ, -R28 ;  /* 0x000000ffff1cd224 */ /* 0x000fe200078e0a1c */
[C---:B------:R-:W-:Y:S01]  /*1270*/  ISETP.GT.U32.AND P5, PT, R7.reuse, R42, PT ;  /* 0x0000002a0700720c */ /* 0x040fe20003fa4070 */
[--C-:B------:R-:W-:Y:S01]  /*1280*/  @!P0 IMAD.IADD R34, R34, 0x1, -R7.reuse ;  /* 0x0000000122228824 */ /* 0x100fe200078e0a07 */
[----:B------:R-:W-:Y:S01]  /*1290*/  ISETP.GT.U32.AND P0, PT, R7, R44, PT ;  /* 0x0000002c0700720c */ /* 0x000fe20003f04070 */
[----:B------:R-:W-:Y:S01]  /*12a0*/  @!P2 IMAD.IADD R38, R38, 0x1, -R7 ;  /* 0x000000012626a824 */ /* 0x000fe200078e0a07 */
[----:B------:R-:W-:Y:S01]  /*12b0*/  ISETP.GE.AND P2, PT, R35, RZ, PT ;  /* 0x000000ff2300720c */ /* 0x000fe20003f46270 */
[----:B------:R-:W-:Y:S01]  /*12c0*/  @!P1 IMAD.MOV R14, RZ, RZ, -R14 ;  /* 0x000000ffff0e9224 */ /* 0x000fe200078e0a0e */
[C---:B------:R-:W-:Y:S01]  /*12d0*/  ISETP.GT.U32.AND P1, PT, R7.reuse, R36, PT ;  /* 0x000000240700720c */ /* 0x040fe20003f24070 */
[----:B------:R-:W-:Y:S01]  /*12e0*/  @!P4 IMAD.MOV R22, RZ, RZ, -R22 ;  /* 0x000000ffff16c224 */ /* 0x000fe200078e0a16 */
[----:B------:R-:W-:Y:S01]  /*12f0*/  ISETP.GT.U32.AND P4, PT, R7, R38, PT ;  /* 0x000000260700720c */ /* 0x000fe20003f84070 */
[----:B------:R-:W-:-:S02]  /*1300*/  @!P6 IMAD.MOV R26, RZ, RZ, -R26 ;  /* 0x000000ffff1ae224 */ /* 0x000fc400078e0a1a */
[--C-:B------:R-:W-:Y:S01]  /*1310*/  @!P3 IMAD.IADD R40, R40, 0x1, -R7.reuse ;  /* 0x000000012828b824 */ /* 0x100fe200078e0a07 */
[C---:B------:R-:W-:Y:S01]  /*1320*/  ISETP.GT.U32.AND P3, PT, R7.reuse, R32, PT ;  /* 0x000000200700720c */ /* 0x040fe20003f64070 */
[--C-:B------:R-:W-:Y:S02]  /*1330*/  @!P5 IMAD.IADD R42, R42, 0x1, -R7.reuse ;  /* 0x000000012a2ad824 */ /* 0x100fe400078e0a07 */
[--C-:B------:R-:W-:Y:S01]  /*1340*/  @!P0 IMAD.IADD R44, R44, 0x1, -R7.reuse ;  /* 0x000000012c2c8824 */ /* 0x100fe200078e0a07 */
[----:B------:R-:W-:Y:S01]  /*1350*/  ISETP.GT.U32.AND P6, PT, R7, R40, PT ;  /* 0x000000280700720c */ /* 0x000fe20003fc4070 */
[----:B------:R-:W-:Y:S01]  /*1360*/  @!P2 IMAD.MOV R30, RZ, RZ, -R30 ;  /* 0x000000ffff1ea224 */ /* 0x000fe200078e0a1e */
[----:B------:R-:W-:Y:S01]  /*1370*/  ISETP.GE.AND P2, PT, R37, RZ, PT ;  /* 0x000000ff2500720c */ /* 0x000fe20003f46270 */
[----:B------:R-:W-:Y:S01]  /*1380*/  IMAD.SHL.U32 R9, R10, 0x10, RZ ;  /* 0x000000100a097824 */ /* 0x000fe200078e00ff */
[C---:B------:R-:W-:Y:S01]  /*1390*/  ISETP.GT.U32.AND P5, PT, R7.reuse, R42, PT ;  /* 0x0000002a0700720c */ /* 0x040fe20003fa4070 */
[--C-:B------:R-:W-:Y:S01]  /*13a0*/  @!P1 IMAD.IADD R36, R36, 0x1, -R7.reuse ;  /* 0x0000000124249824 */ /* 0x100fe200078e0a07 */
[----:B------:R-:W-:Y:S01]  /*13b0*/  ISETP.GT.U32.AND P0, PT, R7, R44, PT ;  /* 0x0000002c0700720c */ /* 0x000fe20003f04070 */
[--C-:B------:R-:W-:Y:S01]  /*13c0*/  @!P4 IMAD.IADD R38, R38, 0x1, -R7.reuse ;  /* 0x000000012626c824 */ /* 0x100fe200078e0a07 */
[----:B------:R-:W-:Y:S01]  /*13d0*/  ISETP.GE.AND P1, PT, R19, RZ, PT ;  /* 0x000000ff1300720c */ /* 0x000fe20003f26270 */
[--C-:B------:R-:W-:Y:S01]  /*13e0*/  @!P3 IMAD.IADD R32, R32, 0x1, -R7.reuse ;  /* 0x000000012020b824 */ /* 0x100fe200078e0a07 */
[----:B------:R-:W-:Y:S01]  /*13f0*/  SHF.R.U32.HI R19, RZ, 0x2, R0 ;  /* 0x00000002ff137819 */ /* 0x000fe20000011600 */
[----:B------:R-:W-:Y:S01]  /*1400*/  IMAD R61, R61, UR40, RZ ;  /* 0x000000283d3d7c24 */ /* 0x000fe2000f8e02ff */
[----:B------:R-:W-:Y:S01]  /*1410*/  LOP3.LUT R17, R9, 0x30, R46, 0x78, !PT ;  /* 0x0000003009117812 */ /* 0x000fe200078e782e */
[----:B------:R-:W-:Y:S01]  /*1420*/  IMAD R9, R8, 0x110, RZ ;  /* 0x0000011008097824 */ /* 0x000fe200078e02ff */
[----:B------:R-:W-:Y:S01]  /*1430*/  ISETP.GE.AND P4, PT, R21, RZ, PT ;  /* 0x000000ff1500720c */ /* 0x000fe20003f86270 */
[--C-:B------:R-:W-:Y:S01]  /*1440*/  @!P6 IMAD.IADD R40, R40, 0x1, -R7.reuse ;  /* 0x000000012828e824 */ /* 0x100fe200078e0a07 */
[----:B------:R-:W-:Y:S01]  /*1450*/  SHF.R.U32.HI R21, RZ, 0x3, R6 ;  /* 0x00000003ff157819 */ /* 0x000fe20000011606 */
[----:B------:R-:W-:Y:S01]  /*1460*/  @!P2 IMAD.MOV R32, RZ, RZ, -R32 ;  /* 0x000000ffff20a224 */ /* 0x000fe200078e0a20 */
[----:B------:R-:W-:Y:S01]  /*1470*/  SGXT.U32 R8, R19, 0x3 ;  /* 0x000000031308781a */ /* 0x000fe20000000000 */
[--C-:B------:R-:W-:Y:S01]  /*1480*/  @!P5 IMAD.IADD R42, R42, 0x1, -R7.reuse ;  /* 0x000000012a2ad824 */ /* 0x100fe200078e0a07 */
[----:B------:R-:W-:Y:S01]  /*1490*/  ISETP.GE.AND P6, PT, R23, RZ, PT ;  /* 0x000000ff1700720c */ /* 0x000fe20003fc6270 */
[----:B------:R-:W-:Y:S01]  /*14a0*/  @!P0 IMAD.IADD R44, R44, 0x1, -R7 ;  /* 0x000000012c2c8824 */ /* 0x000fe200078e0a07 */
[----:B------:R-:W-:Y:S01]  /*14b0*/  ISETP.GE.AND P2, PT, R25, RZ, PT ;  /* 0x000000ff1900720c */ /* 0x000fe20003f46270 */
[----:B------:R-:W-:Y:S01]  /*14c0*/  @!P1 IMAD.MOV R34, RZ, RZ, -R34 ;  /* 0x000000ffff229224 */ /* 0x000fe200078e0a22 */
[----:B------:R-:W-:Y:S01]  /*14d0*/  ISETP.GE.AND P5, PT, R27, RZ, PT ;  /* 0x000000ff1b00720c */ /* 0x000fe20003fa6270 */
[----:B------:R-:W-:Y:S01]  /*14e0*/  IMAD R60, R60, UR40, RZ ;  /* 0x000000283c3c7c24 */ /* 0x000fe2000f8e02ff */
[----:B------:R-:W-:Y:S01]  /*14f0*/  LOP3.LUT R9, R9, R8, R21, 0x1e, !PT ;  /* 0x0000000809097212 */ /* 0x000fe200078e1e15 */
[----:B------:R-:W-:Y:S01]  /*1500*/  @!P4 IMAD.MOV R36, RZ, RZ, -R36 ;  /* 0x000000ffff24c224 */ /* 0x000fe200078e0a24 */
[----:B------:R-:W-:Y:S01]  /*1510*/  ISETP.GE.AND P3, PT, R4, RZ, PT ;  /* 0x000000ff0400720c */ /* 0x000fe20003f66270 */
[----:B------:R-:W-:Y:S01]  /*1520*/  IMAD.SHL.U32 R4, R0, 0x20, RZ ;  /* 0x0000002000047824 */ /* 0x000fe200078e00ff */
[----:B------:R-:W-:Y:S01]  /*1530*/  ISETP.NE.AND P0, PT, R15, RZ, PT ;  /* 0x000000ff0f00720c */ /* 0x000fe20003f05270 */
[----:B------:R-:W-:Y:S01]  /*1540*/  IMAD R59, R59, UR40, RZ ;  /* 0x000000283b3b7c24 */ /* 0x000fe2000f8e02ff */
[----:B------:R-:W-:Y:S01]  /*1550*/  LOP3.LUT R8, RZ, R15, RZ, 0x33, !PT ;  /* 0x0000000fff087212 */ /* 0x000fe200078e33ff */
[----:B------:R-:W-:Y:S01]  /*1560*/  @!P6 IMAD.MOV R38, RZ, RZ, -R38 ;  /* 0x000000ffff26e224 */ /* 0x000fe200078e0a26 */
[----:B------:R-:W-:Y:S01]  /*1570*/  LOP3.LUT R13, R4, 0xc00, RZ, 0xc0, !PT ;  /* 0x00000c00040d7812 */ /* 0x000fe200078ec0ff */
[----:B------:R-:W-:Y:S01]  /*1580*/  @!P2 IMAD.MOV R40, RZ, RZ, -R40 ;  /* 0x000000ffff28a224 */ /* 0x000fe200078e0a28 */
[C---:B------:R-:W-:Y:S01]  /*1590*/  SEL R11, R8.reuse, R11, !P0 ;  /* 0x0000000b080b7207 */ /* 0x040fe20004000000 */
[----:B------:R-:W-:Y:S01]  /*15a0*/  @!P5 IMAD.MOV R42, RZ, RZ, -R42 ;  /* 0x000000ffff2ad224 */ /* 0x000fe200078e0a2a */
[----:B------:R-:W-:Y:S01]  /*15b0*/  SEL R12, R8, R12, !P0 ;  /* 0x0000000c080c7207 */ /* 0x000fe20004000000 */
[----:B------:R-:W-:Y:S01]  /*15c0*/  IMAD R10, R10, 0x80, R13 ;  /* 0x000000800a0a7824 */ /* 0x000fe200078e020d */
[C---:B------:R-:W-:Y:S01]  /*15d0*/  SEL R22, R8.reuse, R22, !P0 ;  /* 0x0000001608167207 */ /* 0x040fe20004000000 */
[----:B------:R-:W-:Y:S01]  /*15e0*/  IMAD R11, R11, UR6, RZ ;  /* 0x000000060b0b7c24 */ /* 0x000fe2000f8e02ff */
[C---:B------:R-:W-:Y:S01]  /*15f0*/  SEL R14, R8.reuse, R14, !P0 ;  /* 0x0000000e080e7207 */ /* 0x040fe20004000000 */
[----:B------:R-:W-:Y:S01]  /*1600*/  @!P3 IMAD.MOV R44, RZ, RZ, -R44 ;  /* 0x000000ffff2cb224 */ /* 0x000fe200078e0a2c */
[----:B------:R-:W-:Y:S01]  /*1610*/  SEL R24, R8, R24, !P0 ;  /* 0x0000001808187207 */ /* 0x000fe20004000000 */
[----:B------:R-:W-:Y:S01]  /*1620*/  IMAD R12, R12, UR6, RZ ;  /* 0x000000060c0c7c24 */ /* 0x000fe2000f8e02ff */
[----:B------:R-:W-:Y:S01]  /*1630*/  IADD3 R7, P5, PT, R11, UR14, RZ ;  /* 0x0000000e0b077c10 */ /* 0x000fe2000ffbe0ff */
[----:B------:R-:W-:Y:S01]  /*1640*/  IMAD R22, R22, UR6, RZ ;  /* 0x0000000616167c24 */ /* 0x000fe2000f8e02ff */
[----:B------:R-:W-:Y:S01]  /*1650*/  SEL R20, R8, R20, !P0 ;  /* 0x0000001408147207 */ /* 0x000fe20004000000 */
[----:B------:R-:W-:Y:S01]  /*1660*/  IMAD R14, R14, UR6, RZ ;  /* 0x000000060e0e7c24 */ /* 0x000fe2000f8e02ff */
[----:B------:R-:W-:Y:S01]  /*1670*/  SEL R26, R8, R26, !P0 ;  /* 0x0000001a081a7207 */ /* 0x000fe20004000000 */
[----:B------:R-:W-:Y:S01]  /*1680*/  IMAD R24, R24, UR6, RZ ;  /* 0x0000000618187c24 */ /* 0x000fe2000f8e02ff */
[----:B------:R-:W-:Y:S01]  /*1690*/  SEL R28, R8, R28, !P0 ;  /* 0x0000001c081c7207 */ /* 0x000fe20004000000 */
[----:B------:R-:W-:Y:S01]  /*16a0*/  IMAD R20, R20, UR6, RZ ;  /* 0x0000000614147c24 */ /* 0x000fe2000f8e02ff */
[----:B------:R-:W-:Y:S01]  /*16b0*/  SEL R30, R8, R30, !P0 ;  /* 0x0000001e081e7207 */ /* 0x000fe20004000000 */
[----:B------:R-:W-:Y:S01]  /*16c0*/  IMAD.IADD R10, R10, 0x1, R17 ;  /* 0x000000010a0a7824 */ /* 0x000fe200078e0211 */
[----:B------:R-:W-:-:S02]  /*16d0*/  SEL R32, R8, R32, !P0 ;  /* 0x0000002008207207 */ /* 0x000fc40004000000 */
[C---:B------:R-:W-:Y:S02]  /*16e0*/  SEL R34, R8.reuse, R34, !P0 ;  /* 0x0000002208227207 */ /* 0x040fe40004000000 */
[----:B------:R-:W-:Y:S01]  /*16f0*/  SEL R36, R8, R36, !P0 ;  /* 0x0000002408247207 */ /* 0x000fe20004000000 */
        /* <DEDUP_REMOVED lines=9> */
[----:B------:R-:W-:Y:S01]  /*1790*/  R2UR UR37, R7 ;  /* 0x00000000072572ca */ /* 0x000fe200000e0000 */
[----:B------:R-:W-:Y:S01]  /*17a0*/  IMAD R42, R42, UR6, RZ ;  /* 0x000000062a2a7c24 */ /* 0x000fe2000f8e02ff */
[----:B------:R-:W-:Y:S01]  /*17b0*/  IADD3 R7, P0, PT, R12, UR14, RZ ;  /* 0x0000000e0c077c10 */ /* 0x000fe2000ff1e0ff */
[----:B------:R-:W-:Y:S01]  /*17c0*/  IMAD R31, R8, UR6, RZ ;  /* 0x00000006081f7c24 */ /* 0x000fe2000f8e02ff */
[----:B------:R-:W-:-:S02]  /*17d0*/  IADD3 R15, P2, PT, R22, UR14, RZ ;  /* 0x0000000e160f7c10 */ /* 0x000fc4000ff5e0ff */
[----:B------:R-:W-:Y:S02]  /*17e0*/  R2UR UR35, R7 ;  /* 0x00000000072372ca */ /* 0x000fe400000e0000 */
[----:B------:R-:W-:Y:S02]  /*17f0*/  IADD3 R7, P4, PT, R14, UR14, RZ ;  /* 0x0000000e0e077c10 */ /* 0x000fe4000ff9e0ff */
[----:B------:R-:W-:Y:S02]  /*1800*/  IADD3 R13, P3, PT, R24, UR14, RZ ;  /* 0x0000000e180d7c10 */ /* 0x000fe4000ff7e0ff */
[----:B------:R-:W-:Y:S01]  /*1810*/  R2UR UR31, R15 ;  /* 0x000000000f1f72ca */ /* 0x000fe200000e0000 */
[----:B------:R-:W-:Y:S01]  /*1820*/  IMAD R15, R30, UR6, RZ ;  /* 0x000000061e0f7c24 */ /* 0x000fe2000f8e02ff */
[----:B------:R-:W-:Y:S01]  /*1830*/  R2UR UR27, R7 ;  /* 0x00000000071b72ca */ /* 0x000fe200000e0000 */
[----:B------:R-:W-:Y:S01]  /*1840*/  IMAD R7, R26, UR6, RZ ;  /* 0x000000061a077c24 */ /* 0x000fe2000f8e02ff */
[----:B------:R-:W-:-:S02]  /*1850*/  SHF.R.S32.HI R30, RZ, 0x1f, R11 ;  /* 0x0000001fff1e7819 */ /* 0x000fc4000001140b */
[----:B------:R-:W-:Y:S02]  /*1860*/  SHF.R.S32.HI R27, RZ, 0x1f, R22 ;  /* 0x0000001fff1b7819 */ /* 0x000fe40000011416 */
[----:B------:R-:W-:Y:S01]  /*1870*/  R2UR UR29, R13 ;  /* 0x000000000d1d72ca */ /* 0x000fe200000e0000 */
[----:B------:R-:W-:Y:S01]  /*1880*/  IMAD R13, R28, UR6, RZ ;  /* 0x000000061c0d7c24 */ /* 0x000fe2000f8e02ff */
[----:B------:R-:W-:Y:S01]  /*1890*/  IADD3 R17, P1, PT, R20, UR14, RZ ;  /* 0x0000000e14117c10 */ /* 0x000fe2000ff3e0ff */
[----:B------:R-:W-:Y:S01]  /*18a0*/  USHF.R.S32.HI UR6, URZ, 0x1f, UR4 ;  /* 0x0000001fff067899 */ /* 0x000fe20008011404 */
[----:B------:R-:W-:Y:S02]  /*18b0*/  SHF.R.S32.HI R28, RZ, 0x1f, R20 ;  /* 0x0000001fff1c7819 */ /* 0x000fe40000011414 */
[----:B------:R-:W-:Y:S01]  /*18c0*/  IADD3.X R30, PT, PT, R30, UR15, RZ, P5, !PT ;  /* 0x0000000f1e1e7c10 */ /* 0x000fe2000affe4ff */
[----:B------:R-:W-:Y:S01]  /*18d0*/  ULEA.HI UR6, UR6, UR4, URZ, 0x7 ;  /* 0x0000000406067291 */ /* 0x000fe2000f8f38ff */
[----:B------:R-:W-:Y:S01]  /*18e0*/  IADD3.X R27, PT, PT, R27, UR15, RZ, P2, !PT ;  /* 0x0000000f1b1b7c10 */ /* 0x000fe200097fe4ff */
[----:B------:R-:W-:Y:S01]  /*18f0*/  USHF.L.U32 UR4, UR39, 0x7, URZ ;  /* 0x0000000727047899 */ /* 0x000fe200080006ff */
[----:B------:R-:W-:Y:S01]  /*1900*/  SHF.R.S32.HI R26, RZ, 0x1f, R24 ;  /* 0x0000001fff1a7819 */ /* 0x000fe20000011418 */
[----:B------:R-:W-:Y:S01]  /*1910*/  USHF.R.S32.HI UR6, URZ, 0x7, UR6 ;  /* 0x00000007ff067899 */ /* 0x000fe20008011406 */
[----:B------:R-:W-:-:S02]  /*1920*/  SHF.R.S32.HI R29, RZ, 0x1f, R12 ;  /* 0x0000001fff1d7819 */ /* 0x000fc4000001140c */
[----:B------:R-:W-:Y:S02]  /*1930*/  IADD3 R19, P5, PT, R7, UR14, RZ ;  /* 0x0000000e07137c10 */ /* 0x000fe4000ffbe0ff */
[----:B------:R-:W-:Y:S02]  /*1940*/  IADD3 R11, P2, PT, R32, UR14, RZ ;  /* 0x0000000e200b7c10 */ /* 0x000fe4000ff5e0ff */
[----:B------:R-:W-:Y:S02]  /*1950*/  SHF.R.S32.HI R24, RZ, 0x1f, R7 ;  /* 0x0000001fff187819 */ /* 0x000fe40000011407 */
[----:B------:R-:W-:Y:S02]  /*1960*/  IADD3.X R28, PT, PT, R28, UR15, RZ, P1, !PT ;  /* 0x0000000f1c1c7c10 */ /* 0x000fe40008ffe4ff */
[----:B------:R-:W-:Y:S02]  /*1970*/  IADD3 R12, P1, PT, R15, UR14, RZ ;  /* 0x0000000e0f0c7c10 */ /* 0x000fe4000ff3e0ff */
[----:B------:R-:W-:-:S02]  /*1980*/  SHF.R.S32.HI R25, RZ, 0x1f, R14 ;  /* 0x0000001fff197819 */ /* 0x000fc4000001140e */
[----:B------:R-:W-:Y:S02]  /*1990*/  R2UR UR33, R17 ;  /* 0x00000000112172ca */ /* 0x000fe400000e0000 */
[----:B------:R-:W-:Y:S02]  /*19a0*/  IADD3.X R29, PT, PT, R29, UR15, RZ, P0, !PT ;  /* 0x0000000f1d1d7c10 */ /* 0x000fe400087fe4ff */
[----:B------:R-:W-:Y:S02]  /*19b0*/  R2UR UR19, R11 ;  /* 0x000000000b1372ca */ /* 0x000fe400000e0000 */
[----:B------:R-:W-:Y:S02]  /*19c0*/  IADD3.X R26, PT, PT, R26, UR15, RZ, P3, !PT ;  /* 0x0000000f1a1a7c10 */ /* 0x000fe40009ffe4ff */
[----:B------:R-:W-:Y:S02]  /*19d0*/  IADD3.X R24, PT, PT, R24, UR15, RZ, P5, !PT ;  /* 0x0000000f18187c10 */ /* 0x000fe4000affe4ff */
[----:B------:R-:W-:-:S02]  /*19e0*/  IADD3 R17, P0, PT, R13, UR14, RZ ;  /* 0x0000000e0d117c10 */ /* 0x000fc4000ff1e0ff */
[----:B------:R-:W-:Y:S02]  /*19f0*/  IADD3 R14, P3, PT, R34, UR14, RZ ;  /* 0x0000000e220e7c10 */ /* 0x000fe4000ff7e0ff */
[----:B------:R-:W-:Y:S02]  /*1a00*/  IADD3 R11, P6, PT, R38, UR14, RZ ;  /* 0x0000000e260b7c10 */ /* 0x000fe4000ffde0ff */
[----:B------:R-:W-:Y:S02]  /*1a10*/  IADD3 R7, P5, PT, R40, UR14, RZ ;  /* 0x0000000e28077c10 */ /* 0x000fe4000ffbe0ff */
[----:B------:R-:W-:Y:S02]  /*1a20*/  SHF.R.S32.HI R23, RZ, 0x1f, R13 ;  /* 0x0000001fff177819 */ /* 0x000fe4000001140d */
[----:B------:R-:W-:Y:S02]  /*1a30*/  SHF.R.S32.HI R22, RZ, 0x1f, R15 ;  /* 0x0000001fff167819 */ /* 0x000fe4000001140f */
[----:B------:R-:W-:-:S02]  /*1a40*/  R2UR UR25, R19 ;  /* 0x00000000131972ca */ /* 0x000fc400000e0000 */
[----:B------:R-:W-:Y:S02]  /*1a50*/  R2UR UR21, R12 ;  /* 0x000000000c1572ca */ /* 0x000fe400000e0000 */
[----:B------:R-:W-:Y:S02]  /*1a60*/  IADD3.X R25, PT, PT, R25, UR15, RZ, P4, !PT ;  /* 0x0000000f19197c10 */ /* 0x000fe4000a7fe4ff */
[----:B------:R-:W-:Y:S02]  /*1a70*/  SHF.R.S32.HI R19, RZ, 0x1f, R34 ;  /* 0x0000001fff137819 */ /* 0x000fe40000011422 */
[----:B------:R-:W-:Y:S02]  /*1a80*/  CS2R R34, SRZ ;  /* 0x0000000000227805 */ /* 0x000fe4000001ff00 */
[----:B------:R-:W-:Y:S02]  /*1a90*/  IADD3 R12, P4, PT, R36, UR14, RZ ;  /* 0x0000000e240c7c10 */ /* 0x000fe4000ff9e0ff */
[----:B------:R-:W-:-:S02]  /*1aa0*/  R2UR UR23, R17 ;  /* 0x00000000111772ca */ /* 0x000fc400000e0000 */
[----:B------:R-:W-:Y:S02]  /*1ab0*/  R2UR UR18, R14 ;  /* 0x000000000e1272ca */ /* 0x000fe400000e0000 */
[----:B------:R-:W-:Y:S02]  /*1ac0*/  R2UR UR16, R11 ;  /* 0x000000000b1072ca */ /* 0x000fe400000e0000 */
[----:B------:R-:W-:Y:S02]  /*1ad0*/  R2UR UR11, R7 ;  /* 0x00000000070b72ca */ /* 0x000fe400000e0000 */
[----:B------:R-:W-:Y:S02]  /*1ae0*/  IADD3.X R23, PT, PT, R23, UR15, RZ, P0, !PT ;  /* 0x0000000f17177c10 */ /* 0x000fe400087fe4ff */
[----:B------:R-:W-:Y:S02]  /*1af0*/  IADD3.X R22, PT, PT, R22, UR15, RZ, P1, !PT ;  /* 0x0000000f16167c10 */ /* 0x000fe40008ffe4ff */
[----:B------:R-:W-:-:S02]  /*1b00*/  SHF.R.S32.HI R20, RZ, 0x1f, R32 ;  /* 0x0000001fff147819 */ /* 0x000fc40000011420 */
[----:B------:R-:W-:Y:S02]  /*1b10*/  CS2R R32, SRZ ;  /* 0x0000000000207805 */ /* 0x000fe4000001ff00 */
[----:B------:R-:W-:Y:S02]  /*1b20*/  IADD3 R13, P0, PT, R42, UR14, RZ ;  /* 0x0000000e2a0d7c10 */ /* 0x000fe4000ff1e0ff */
[----:B------:R-:W-:Y:S02]  /*1b30*/  IADD3 R11, P1, PT, R31, UR14, RZ ;  /* 0x0000000e1f0b7c10 */ /* 0x000fe4000ff3e0ff */
[----:B------:R-:W-:Y:S02]  /*1b40*/  SHF.R.S32.HI R14, RZ, 0x1f, R36 ;  /* 0x0000001fff0e7819 */ /* 0x000fe40000011424 */
[----:B------:R-:W-:Y:S02]  /*1b50*/  CS2R R36, SRZ ;  /* 0x0000000000247805 */ /* 0x000fe4000001ff00 */
[----:B------:R-:W-:-:S02]  /*1b60*/  SHF.R.S32.HI R8, RZ, 0x1f, R38 ;  /* 0x0000001fff087819 */ /* 0x000fc40000011426 */
[----:B------:R-:W-:Y:S02]  /*1b70*/  CS2R R38, SRZ ;  /* 0x0000000000267805 */ /* 0x000fe4000001ff00 */
[----:B------:R-:W-:Y:S02]  /*1b80*/  SHF.R.S32.HI R7, RZ, 0x1f, R40 ;  /* 0x0000001fff077819 */ /* 0x000fe40000011428 */
[----:B------:R-:W-:Y:S02]  /*1b90*/  SHF.R.S32.HI R17, RZ, 0x1f, R42 ;  /* 0x0000001fff117819 */ /* 0x000fe4000001142a */
[----:B------:R-:W-:Y:S02]  /*1ba0*/  SHF.R.S32.HI R15, RZ, 0x1f, R31 ;  /* 0x0000001fff0f7819 */ /* 0x000fe4000001141f */
[----:B------:R-:W-:Y:S02]  /*1bb0*/  IADD3.X R19, PT, PT, R19, UR15, RZ, P3, !PT ;  /* 0x0000000f13137c10 */ /* 0x000fe40009ffe4ff */
[----:B------:R-:W-:Y:S01]  /*1bc0*/  R2UR UR17, R12 ;  /* 0x000000000c1172ca */ /* 0x000fe200000e0000 */
[----:B----4-:R-:W-:Y:S01]  /*1bd0*/  IMAD R12, R5, UR10, RZ ;  /* 0x0000000a050c7c24 */ /* 0x010fe2000f8e02ff */
[----:B------:R-:W-:Y:S01]  /*1be0*/  IADD3.X R20, PT, PT, R20, UR15, RZ, P2, !PT ;  /* 0x0000000f14147c10 */ /* 0x000fe200097fe4ff */
[----:B------:R-:W-:Y:S01]  /*1bf0*/  USHF.L.U32 UR10, UR40, 0x7, URZ ;  /* 0x00000007280a7899 */ /* 0x000fe200080006ff */
[----:B------:R-:W-:-:S02]  /*1c00*/  IADD3.X R14, PT, PT, R14, UR15, RZ, P4, !PT ;  /* 0x0000000f0e0e7c10 */ /* 0x000fc4000a7fe4ff */
[----:B------:R-:W-:Y:S02]  /*1c10*/  IADD3.X R8, PT, PT, R8, UR15, RZ, P6, !PT ;  /* 0x0000000f08087c10 */ /* 0x000fe4000b7fe4ff */
[----:B------:R-:W-:Y:S02]  /*1c20*/  IADD3.X R7, PT, PT, R7, UR15, RZ, P5, !PT ;  /* 0x0000000f07077c10 */ /* 0x000fe4000affe4ff */
[----:B------:R-:W-:Y:S02]  /*1c30*/  IADD3.X R17, PT, PT, R17, UR15, RZ, P0, !PT ;  /* 0x0000000f11117c10 */ /* 0x000fe400087fe4ff */
[----:B------:R-:W-:Y:S02]  /*1c40*/  IADD3.X R15, PT, PT, R15, UR15, RZ, P1, !PT ;  /* 0x0000000f0f0f7c10 */ /* 0x000fe40008ffe4ff */
[----:B------:R-:W-:Y:S02]  /*1c50*/  R2UR UR38, R30 ;  /* 0x000000001e2672ca */ /* 0x000fe400000e0000 */
[----:B------:R-:W-:-:S02]  /*1c60*/  R2UR UR36, R29 ;  /* 0x000000001d2472ca */ /* 0x000fc400000e0000 */
[----:B------:R-:W-:Y:S02]  /*1c70*/  R2UR UR34, R28 ;  /* 0x000000001c2272ca */ /* 0x000fe400000e0000 */
[----:B------:R-:W-:Y:S02]  /*1c80*/  R2UR UR32, R27 ;  /* 0x000000001b2072ca */ /* 0x000fe400000e0000 */
[----:B------:R-:W-:Y:S02]  /*1c90*/  R2UR UR30, R26 ;  /* 0x000000001a1e72ca */ /* 0x000fe400000e0000 */
[----:B------:R-:W-:Y:S02]  /*1ca0*/  R2UR UR28, R25 ;  /* 0x00000000191c72ca */ /* 0x000fe400000e0000 */
[----:B------:R-:W-:Y:S02]  /*1cb0*/  R2UR UR26, R24 ;  /* 0x00000000181a72ca */ /* 0x000fe400000e0000 */
[----:B------:R-:W-:-:S02]  /*1cc0*/  R2UR UR15, R19 ;  /* 0x00000000130f72ca */ /* 0x000fc400000e0000 */
[----:B------:R-:W-:Y:S02]  /*1cd0*/  SHF.R.U32.HI R19, RZ, 0x4, R6 ;  /* 0x00000004ff137819 */ /* 0x000fe40000011606 */
[----:B------:R-:W-:Y:S02]  /*1ce0*/  IADD3 R5, P2, PT, R12, UR12, RZ ;  /* 0x0000000c0c057c10 */ /* 0x000fe4000ff5e0ff */
[----:B------:R-:W-:Y:S02]  /*1cf0*/  R2UR UR24, R23 ;  /* 0x00000000171872ca */ /* 0x000fe400000e0000 */
[----:B------:R-:W-:Y:S02]  /*1d00*/  R2UR UR22, R22 ;  /* 0x00000000161672ca */ /* 0x000fe400000e0000 */
[----:B------:R-:W-:Y:S02]  /*1d10*/  LOP3.LUT R6, R54, 0x40, RZ, 0xfc, !PT ;  /* 0x0000004036067812 */ /* 0x000fe400078efcff */
[----:B------:R-:W-:-:S02]  /*1d20*/  R2UR UR20, R20 ;  /* 0x00000000141472ca */ /* 0x000fc400000e0000 */
[C---:B------:R-:W-:Y:S02]  /*1d30*/  LOP3.LUT R22, R54.reuse, 0x50, RZ, 0xfc, !PT ;  /* 0x0000005036167812 */ /* 0x040fe400078efcff */
[C---:B------:R-:W-:Y:S01]  /*1d40*/  LOP3.LUT R23, R54.reuse, 0x60, RZ, 0xfc, !PT ;  /* 0x0000006036177812 */ /* 0x040fe200078efcff */
[----:B------:R-:W-:Y:S01]  /*1d50*/  IMAD R54, R54, UR40, RZ ;  /* 0x0000002836367c24 */ /* 0x000fe2000f8e02ff */
[--C-:B------:R-:W-:Y:S01]  /*1d60*/  LOP3.LUT R19, R19, 0x1ff, R0.reuse, 0x78, !PT ;  /* 0x000001ff13137812 */ /* 0x100fe200078e7800 */
[----:B------:R-:W-:Y:S01]  /*1d70*/  IMAD R22, R22, UR40, RZ ;  /* 0x0000002816167c24 */ /* 0x000fe2000f8e02ff */
[----:B------:R-:W-:Y:S01]  /*1d80*/  LOP3.LUT R20, R21, 0x1ff, R0, 0x78, !PT ;  /* 0x000001ff15147812 */ /* 0x000fe200078e7800 */
[----:B------:R-:W-:Y:S01]  /*1d90*/  IMAD R21, R6, UR40, RZ ;  /* 0x0000002806157c24 */ /* 0x000fe2000f8e02ff */
[----:B------:R-:W-:Y:S01]  /*1da0*/  LEA.HI.X.SX32 R12, R12, UR13, 0x1, P2 ;  /* 0x0000000d0c0c7c11 */ /* 0x000fe200090f0eff */
[----:B------:R-:W-:Y:S01]  /*1db0*/  IMAD R23, R23, UR40, RZ ;  /* 0x0000002817177c24 */ /* 0x000fe2000f8e02ff */
[----:B------:R-:W-:-:S02]  /*1dc0*/  R2UR UR14, R14 ;  /* 0x000000000e0e72ca */ /* 0x000fc400000e0000 */
[----:B------:R-:W-:Y:S02]  /*1dd0*/  R2UR UR13, R8 ;  /* 0x00000000080d72ca */ /* 0x000fe400000e0000 */
[----:B------:R-:W-:Y:S02]  /*1de0*/  R2UR UR12, R7 ;  /* 0x00000000070c72ca */ /* 0x000fe400000e0000 */
[----:B------:R-:W-:Y:S02]  /*1df0*/  SHF.R.S32.HI R8, RZ, 0x1f, R64 ;  /* 0x0000001fff087819 */ /* 0x000fe40000011440 */
[----:B------:R-:W-:Y:S02]  /*1e00*/  LOP3.LUT R7, R19, 0x20, RZ, 0x3c, !PT ;  /* 0x0000002013077812 */ /* 0x000fe400078e3cff */
[----:B------:R-:W-:Y:S02]  /*1e10*/  LOP3.LUT R6, R20, 0x40, RZ, 0x3c, !PT ;  /* 0x0000004014067812 */ /* 0x000fe400078e3cff */
[----:B------:R-:W-:-:S07]  /*1e20*/  LOP3.LUT R14, R10, 0x40, RZ, 0x3c, !PT ;  /* 0x000000400a0e7812 */ /* 0x000fce00078e3cff */
.L_x_2:
[C---:B------:R-:W-:Y:S02]  /*1e30*/  LEA.HI R24, R0.reuse, 0x8, RZ, 0x1a ;  /* 0x0000000800187811 */ /* 0x040fe400078fd0ff */
[----:B------:R-:W-:Y:S02]  /*1e40*/  LEA.HI R26, R0, 0x28, RZ, 0x1a ;  /* 0x00000028001a7811 */ /* 0x000fe400078fd0ff */
[----:B------:R-:W-:Y:S02]  /*1e50*/  ISETP.GE.AND P6, PT, R24, UR7, PT ;  /* 0x0000000718007c0c */ /* 0x000fe4000bfc6270 */
[C---:B------:R-:W-:Y:S02]  /*1e60*/  LEA.HI R25, R0.reuse, 0x18, RZ, 0x1a ;  /* 0x0000001800197811 */ /* 0x040fe400078fd0ff */
[----:B------:R-:W-:Y:S02]  /*1e70*/  IADD3 R24, P0, PT, R55, R5, RZ ;  /* 0x0000000537187210 */ /* 0x000fe40007f1e0ff */
[----:B------:R-:W-:-:S02]  /*1e80*/  LEA.HI R27, R0, 0x38, RZ, 0x1a ;  /* 0x00000038001b7811 */ /* 0x000fc400078fd0ff */
[----:B------:R-:W-:Y:S02]  /*1e90*/  ISETP.GE.AND P4, PT, R26, UR7, PT ;  /* 0x000000071a007c0c */ /* 0x000fe4000bf86270 */
[----:B------:R-:W-:Y:S02]  /*1ea0*/  LEA.HI R26, R0, 0x48, RZ, 0x1a ;  /* 0x00000048001a7811 */ /* 0x000fe400078fd0ff */
[----:B------:R-:W-:Y:S02]  /*1eb0*/  ISETP.GE.AND P5, PT, R25, UR7, PT ;  /* 0x0000000719007c0c */ /* 0x000fe4000bfa6270 */
[----:B------:R-:W-:Y:S02]  /*1ec0*/  PRMT R44, RZ, 0x7610, R44 ;  /* 0x00007610ff2c7816 */ /* 0x000fe4000000002c */
[----:B------:R-:W-:Y:S02]  /*1ed0*/  LEA.HI.X.SX32 R25, R55, R12, 0x1, P0 ;  /* 0x0000000c37197211 */ /* 0x000fe400000f0eff */
[----:B------:R-:W-:-:S02]  /*1ee0*/  ISETP.GE.AND P3, PT, R27, UR7, PT ;  /* 0x000000071b007c0c */ /* 0x000fc4000bf66270 */
[----:B------:R-:W-:Y:S01]  /*1ef0*/  LEA.HI R27, R0, 0x58, RZ, 0x1a ;  /* 0x00000058001b7811 */ /* 0x000fe200078fd0ff */
[----:B------:R0:W2:Y:S01]  /*1f00*/  @!P6 LDG.E.U8 R44, desc[UR8][R24.64] ;  /* 0x00000008182ce981 */ /* 0x0000a2000c1e1100 */
[----:B------:R-:W-:Y:S02]  /*1f10*/  ISETP.GE.AND P2, PT, R26, UR7, PT ;  /* 0x000000071a007c0c */ /* 0x000fe4000bf46270 */
[-C--:B------:R-:W-:Y:S02]  /*1f20*/  IADD3 R26, P1, PT, R56, R5.reuse, RZ ;  /* 0x00000005381a7210 */ /* 0x080fe40007f3e0ff */
[----:B------:R-:W-:Y:S02]  /*1f30*/  LEA.HI R29, R0, 0x68, RZ, 0x1a ;  /* 0x00000068001d7811 */ /* 0x000fe400078fd0ff */
[----:B------:R-:W-:Y:S02]  /*1f40*/  ISETP.GE.AND P0, PT, R27, UR7, PT ;  /* 0x000000071b007c0c */ /* 0x000fe4000bf06270 */
[----:B------:R-:W-:-:S02]  /*1f50*/  IADD3 R28, P6, PT, R57, R5, RZ ;  /* 0x00000005391c7210 */ /* 0x000fc40007fde0ff */
[----:B------:R-:W-:Y:S02]  /*1f60*/  PRMT R48, RZ, 0x7610, R48 ;  /* 0x00007610ff307816 */ /* 0x000fe40000000030 */
[-C--:B------:R-:W-:Y:S02]  /*1f70*/  LEA.HI.X.SX32 R27, R56, R12.reuse, 0x1, P1 ;  /* 0x0000000c381b7211 */ /* 0x080fe400008f0eff */
[----:B------:R-:W-:Y:S02]  /*1f80*/  ISETP.GE.AND P1, PT, R29, UR7, PT ;  /* 0x000000071d007c0c */ /* 0x000fe4000bf26270 */
[----:B------:R-:W-:Y:S01]  /*1f90*/  PRMT R66, RZ, 0x7610, R66 ;  /* 0x00007610ff427816 */ /* 0x000fe20000000042 */
[----:B------:R1:W3:Y:S01]  /*1fa0*/  @!P5 LDG.E.U8 R48, desc[UR8][R26.64] ;  /* 0x000000081a30d981 */ /* 0x0002e2000c1e1100 */
[----:B------:R-:W-:Y:S02]  /*1fb0*/  LEA.HI.X.SX32 R29, R57, R12, 0x1, P6 ;  /* 0x0000000c391d7211 */ /* 0x000fe400030f0eff */
[----:B------:R-:W-:-:S02]  /*1fc0*/  IADD3 R30, P5, PT, R58, R5, RZ ;  /* 0x000000053a1e7210 */ /* 0x000fc40007fbe0ff */
[----:B------:R-:W-:Y:S01]  /*1fd0*/  SHF.R.U32.HI R43, RZ, 0x6, R0 ;  /* 0x00000006ff2b7819 */ /* 0x000fe20000011600 */
[----:B------:R4:W5:Y:S01]  /*1fe0*/  @!P4 LDG.E.U8 R66, desc[UR8][R28.64] ;  /* 0x000000081c42c981 */ /* 0x000962000c1e1100 */
[----:B------:R-:W-:Y:S02]  /*1ff0*/  IADD3 R40, P4, PT, R59, R5, RZ ;  /* 0x000000053b287210 */ /* 0x000fe40007f9e0ff */
[----:B------:R-:W-:Y:S02]  /*2000*/  PRMT R70, RZ, 0x7610, R70 ;  /* 0x00007610ff467816 */ /* 0x000fe40000000046 */
[-C--:B------:R-:W-:Y:S02]  /*2010*/  LEA.HI.X.SX32 R31, R58, R12.reuse, 0x1, P5 ;  /* 0x0000000c3a1f7211 */ /* 0x080fe400028f0eff */
[----:B------:R-:W-:Y:S02]  /*2020*/  SGXT.U32 R43, R43, 0x3 ;  /* 0x000000032b2b781a */ /* 0x000fe40000000000 */
[----:B------:R-:W-:Y:S01]  /*2030*/  PRMT R74, RZ, 0x7610, R74 ;  /* 0x00007610ff4a7816 */ /* 0x000fe2000000004a */
[----:B------:R1:W2:Y:S01]  /*2040*/  @!P3 LDG.E.U8 R70, desc[UR8][R30.64] ;  /* 0x000000081e46b981 */ /* 0x0002a2000c1e1100 */
[----:B------:R-:W-:-:S02]  /*2050*/  LEA.HI.X.SX32 R41, R59, R12, 0x1, P4 ;  /* 0x0000000c3b297211 */ /* 0x000fc400020f0eff */
[C---:B0-----:R-:W-:Y:S02]  /*2060*/  LOP3.LUT R25, R43.reuse, 0x10, RZ, 0xfc, !PT ;  /* 0x000000102b197812 */ /* 0x041fe400078efcff */
[----:B------:R-:W-:Y:S01]  /*2070*/  ISETP.GE.AND P3, PT, R43, UR7, PT ;  /* 0x000000072b007c0c */ /* 0x000fe2000bf66270 */
[----:B------:R0:W2:Y:S01]  /*2080*/  @!P2 LDG.E.U8 R74, desc[UR8][R40.64] ;  /* 0x00000008284aa981 */ /* 0x0000a2000c1e1100 */
[-C--:B------:R-:W-:Y:S02]  /*2090*/  IADD3 R24, P4, PT, R54, R5.reuse, RZ ;  /* 0x0000000536187210 */ /* 0x080fe40007f9e0ff */
[----:B------:R-:W-:Y:S02]  /*20a0*/  ISETP.GE.AND P2, PT, R25, UR7, PT ;  /* 0x0000000719007c0c */ /* 0x000fe4000bf46270 */
[----:B-1----:R-:W-:Y:S02]  /*20b0*/  LOP3.LUT R27, R43, 0x20, RZ, 0xfc, !PT ;  /* 0x000000202b1b7812 */ /* 0x002fe400078efcff */
[----:B------:R-:W-:-:S02]  /*20c0*/  IADD3 R26, P5, PT, R53, R5, RZ ;  /* 0x00000005351a7210 */ /* 0x000fc40007fbe0ff */
[-C--:B------:R-:W-:Y:S02]  /*20d0*/  LEA.HI.X.SX32 R25, R54, R12.reuse, 0x1, P4 ;  /* 0x0000000c36197211 */ /* 0x080fe400020f0eff */
[----:B----4-:R-:W-:Y:S02]  /*20e0*/  LOP3.LUT R28, R43, 0x30, RZ, 0xfc, !PT ;  /* 0x000000302b1c7812 */ /* 0x010fe400078efcff */
[----:B------:R-:W-:Y:S02]  /*20f0*/  ISETP.GE.AND P4, PT, R27, UR7, PT ;  /* 0x000000071b007c0c */ /* 0x000fe4000bf86270 */
[----:B------:R-:W-:Y:S02]  /*2100*/  PRMT R42, RZ, 0x7610, R42 ;  /* 0x00007610ff2a7816 */ /* 0x000fe4000000002a */
[----:B------:R-:W-:Y:S02]  /*2110*/  LEA.HI.X.SX32 R27, R53, R12, 0x1, P5 ;  /* 0x0000000c351b7211 */ /* 0x000fe400028f0eff */
[----:B------:R-:W-:-:S02]  /*2120*/  ISETP.GE.AND P5, PT, R28, UR7, PT ;  /* 0x000000071c007c0c */ /* 0x000fc4000bfa6270 */
[----:B------:R-:W-:Y:S01]  /*2130*/  PRMT R46, RZ, 0x7610, R46 ;  /* 0x00007610ff2e7816 */ /* 0x000fe2000000002e */
[----:B------:R1:W4:Y:S01]  /*2140*/  @!P3 LDG.E.U8 R42, desc[UR8][R24.64] ;  /* 0x00000008182ab981 */ /* 0x000322000c1e1100 */
[-C--:B------:R-:W-:Y:S02]  /*2150*/  IADD3 R28, P6, PT, R18, R5.reuse, RZ ;  /* 0x00000005121c7210 */ /* 0x080fe40007fde0ff */
[----:B------:R-:W-:Y:S02]  /*2160*/  LOP3.LUT R31, R43, 0x40, RZ, 0xfc, !PT ;  /* 0x000000402b1f7812 */ /* 0x000fe400078efcff */
[----:B------:R-:W-:Y:S01]  /*2170*/  IADD3 R30, P3, PT, R16, R5, RZ ;  /* 0x00000005101e7210 */ /* 0x000fe20007f7e0ff */
[----:B------:R1:W2:Y:S01]  /*2180*/  @!P2 LDG.E.U8 R46, desc[UR8][R26.64] ;  /* 0x000000081a2ea981 */ /* 0x0002a2000c1e1100 */
[----:B------:R-:W-:Y:S02]  /*2190*/  PRMT R50, RZ, 0x7610, R50 ;  /* 0x00007610ff327816 */ /* 0x000fe40000000032 */
[----:B------:R-:W-:-:S02]  /*21a0*/  LEA.HI.X.SX32 R29, R18, R12, 0x1, P6 ;  /* 0x0000000c121d7211 */ /* 0x000fc400030f0eff */
[----:B0-----:R-:W-:Y:S02]  /*21b0*/  LOP3.LUT R40, R43, 0x50, RZ, 0xfc, !PT ;  /* 0x000000502b287812 */ /* 0x001fe400078efcff */
[----:B------:R-:W-:Y:S01]  /*21c0*/  ISETP.GE.AND P2, PT, R31, UR7, PT ;  /* 0x000000071f007c0c */ /* 0x000fe2000bf46270 */
[----:B------:R0:W3:Y:S01]  /*21d0*/  @!P4 LDG.E.U8 R50, desc[UR8][R28.64] ;  /* 0x000000081c32c981 */ /* 0x0000e2000c1e1100 */
[----:B------:R-:W-:Y:S02]  /*21e0*/  LEA.HI.X.SX32 R31, R16, R12, 0x1, P3 ;  /* 0x0000000c101f7211 */ /* 0x000fe400018f0eff */
[----:B------:R-:W-:Y:S02]  /*21f0*/  ISETP.GE.AND P3, PT, R40, UR7, PT ;  /* 0x0000000728007c0c */ /* 0x000fe4000bf66270 */
[----:B-1----:R-:W-:Y:S02]  /*2200*/  IADD3 R24, P4, PT, R21, R5, RZ ;  /* 0x0000000515187210 */ /* 0x002fe40007f9e0ff */
[----:B------:R-:W-:-:S02]  /*2210*/  LOP3.LUT R27, R43, 0x60, RZ, 0xfc, !PT ;  /* 0x000000602b1b7812 */ /* 0x000fc400078efcff */
[C---:B------:R-:W-:Y:S02]  /*2220*/  IADD3 R26, P6, PT, R22.reuse, R5, RZ ;  /* 0x00000005161a7210 */ /* 0x040fe40007fde0ff */
[----:B------:R-:W-:Y:S02]  /*2230*/  PRMT R72, RZ, 0x7610, R72 ;  /* 0x00007610ff487816 */ /* 0x000fe40000000048 */
[----:B------:R-:W-:Y:S02]  /*2240*/  PRMT R68, RZ, 0x7610, R68 ;  /* 0x00007610ff447816 */ /* 0x000fe40000000044 */
[-C--:B------:R-:W-:Y:S02]  /*2250*/  LEA.HI.X.SX32 R25, R21, R12.reuse, 0x1, P4 ;  /* 0x0000000c15197211 */ /* 0x080fe400020f0eff */
[----:B------:R-:W-:Y:S02]  /*2260*/  ISETP.GE.AND P4, PT, R27, UR7, PT ;  /* 0x000000071b007c0c */ /* 0x000fe4000bf86270 */
[----:B------:R-:W-:Y:S01]  /*2270*/  PRMT R76, RZ, 0x7610, R76 ;  /* 0x00007610ff4c7816 */ /* 0x000fe2000000004c */
[----:B------:R-:W5:Y:S01]  /*2280*/  @!P2 LDG.E.U8 R72, desc[UR8][R24.64] ;  /* 0x000000081848a981 */ /* 0x000f62000c1e1100 */
[----:B------:R-:W-:-:S02]  /*2290*/  LEA.HI.X.SX32 R27, R22, R12, 0x1, P6 ;  /* 0x0000000c161b7211 */ /* 0x000fc400030f0eff */
[----:B0-----:R-:W-:Y:S01]  /*22a0*/  IADD3 R28, P2, PT, R23, R5, RZ ;  /* 0x00000005171c7210 */ /* 0x001fe20007f5e0ff */
[----:B------:R0:W5:Y:S01]  /*22b0*/  @!P5 LDG.E.U8 R68, desc[UR8][R30.64] ;  /* 0x000000081e44d981 */ /* 0x000162000c1e1100 */
[----:B------:R-:W-:-:S03]  /*22c0*/  LOP3.LUT R43, R43, 0x70, RZ, 0xfc, !PT ;  /* 0x000000702b2b7812 */ /* 0x000fc600078efcff */
[----:B------:R1:W5:Y:S01]  /*22d0*/  @!P3 LDG.E.U8 R76, desc[UR8][R26.64] ;  /* 0x000000081a4cb981 */ /* 0x000362000c1e1100 */
[-C--:B------:R-:W-:Y:S02]  /*22e0*/  LEA.HI.X.SX32 R29, R23, R12.reuse, 0x1, P2 ;  /* 0x0000000c171d7211 */ /* 0x080fe400010f0eff */
[----:B0-----:R-:W-:Y:S02]  /*22f0*/  LEA.HI R31, R0, 0x78, RZ, 0x1a ;  /* 0x00000078001f7811 */ /* 0x001fe400078fd0ff */
[C---:B------:R-:W-:Y:S02]  /*2300*/  IADD3 R30, P3, PT, R52.reuse, R5, RZ ;  /* 0x00000005341e7210 */ /* 0x040fe40007f7e0ff */
[----:B------:R-:W-:Y:S02]  /*2310*/  PRMT R80, RZ, 0x7610, R80 ;  /* 0x00007610ff507816 */ /* 0x000fe40000000050 */
[----:B------:R-:W-:Y:S02]  /*2320*/  ISETP.GE.AND P2, PT, R31, UR7, PT ;  /* 0x000000071f007c0c */ /* 0x000fe4000bf46270 */
[----:B------:R-:W-:-:S02]  /*2330*/  LEA.HI.X.SX32 R31, R52, R12, 0x1, P3 ;  /* 0x0000000c341f7211 */ /* 0x000fc400018f0eff */
[----:B------:R-:W-:Y:S01]  /*2340*/  ISETP.GE.AND P5, PT, R43, UR7, PT ;  /* 0x000000072b007c0c */ /* 0x000fe2000bfa6270 */
[----:B------:R0:W5:Y:S01]  /*2350*/  @!P4 LDG.E.U8 R80, desc[UR8][R28.64] ;  /* 0x000000081c50c981 */ /* 0x000162000c1e1100 */
[CC--:B------:R-:W-:Y:S02]  /*2360*/  IADD3 R24, P3, PT, R60.reuse, R5.reuse, RZ ;  /* 0x000000053c187210 */ /* 0x0c0fe40007f7e0ff */
[-C--:B-1----:R-:W-:Y:S02]  /*2370*/  IADD3 R26, P4, PT, R61, R5.reuse, RZ ;  /* 0x000000053d1a7210 */ /* 0x082fe40007f9e0ff */
[----:B------:R-:W-:Y:S02]  /*2380*/  LEA.HI.X.SX32 R25, R60, R12, 0x1, P3 ;  /* 0x0000000c3c197211 */ /* 0x000fe400018f0eff */
[----:B------:R-:W-:Y:S02]  /*2390*/  IADD3 R40, P3, PT, R62, R5, RZ ;  /* 0x000000053e287210 */ /* 0x000fe40007f7e0ff */
[----:B------:R-:W-:-:S02]  /*23a0*/  PRMT R84, RZ, 0x7610, R84 ;  /* 0x00007610ff547816 */ /* 0x000fc40000000054 */
[----:B------:R-:W-:Y:S02]  /*23b0*/  PRMT R78, RZ, 0x7610, R78 ;  /* 0x00007610ff4e7816 */ /* 0x000fe4000000004e */
[----:B------:R-:W-:Y:S02]  /*23c0*/  PRMT R82, RZ, 0x7610, R82 ;  /* 0x00007610ff527816 */ /* 0x000fe40000000052 */
[----:B------:R-:W-:Y:S01]  /*23d0*/  PRMT R86, RZ, 0x7610, R86 ;  /* 0x00007610ff567816 */ /* 0x000fe20000000056 */
[----:B------:R-:W5:Y:S01]  /*23e0*/  @!P5 LDG.E.U8 R84, desc[UR8][R30.64] ;  /* 0x000000081e54d981 */ /* 0x000f62000c1e1100 */
[-C--:B------:R-:W-:Y:S02]  /*23f0*/  LEA.HI.X.SX32 R27, R61, R12.reuse, 0x1, P4 ;  /* 0x0000000c3d1b7211 */ /* 0x080fe400020f0eff */
[----:B------:R-:W-:Y:S01]  /*2400*/  LEA.HI.X.SX32 R41, R62, R12, 0x1, P3 ;  /* 0x0000000c3e297211 */ /* 0x000fe200018f0eff */
[----:B------:R-:W5:Y:S04]  /*2410*/  @!P0 LDG.E.U8 R78, desc[UR8][R24.64] ;  /* 0x00000008184e8981 */ /* 0x000f68000c1e1100 */
[----:B------:R-:W5:Y:S04]  /*2420*/  @!P1 LDG.E.U8 R82, desc[UR8][R26.64] ;  /* 0x000000081a529981 */ /* 0x000f68000c1e1100 */
[----:B------:R1:W5:Y:S01]  /*2430*/  @!P2 LDG.E.U8 R86, desc[UR8][R40.64] ;  /* 0x000000082856a981 */ /* 0x000362000c1e1100 */
[----:B------:R-:W-:Y:S01]  /*2440*/  BAR.SYNC.DEFER_BLOCKING 0x0 ;  /* 0x0000000000007b1d */ /* 0x000fe20000010000 */
[----:B------:R-:W-:-:S02]  /*2450*/  IADD3 RZ, P1, PT, R64, R11, RZ ;  /* 0x0000000b40ff7210 */ /* 0x000fc40007f3e0ff */
[----:B------:R-:W-:Y:S02]  /*2460*/  ISETP.GE.AND P0, PT, R63, UR7, PT ;  /* 0x000000073f007c0c */ /* 0x000fe4000bf06270 */
[----:B------:R-:W-:Y:S01]  /*2470*/  IADD3 RZ, P3, PT, R64, R13, RZ ;  /* 0x0000000d40ff7210 */ /* 0x000fe20007f7e0ff */
[----:B0-----:R-:W-:Y:S01]  /*2480*/  IMAD.X R29, R8, 0x1, R15, P1 ;  /* 0x00000001081d7824 */ /* 0x001fe200008e060f */
[C---:B------:R-:W-:Y:S02]  /*2490*/  IADD3 RZ, P2, PT, R64.reuse, UR11, RZ ;  /* 0x0000000b40ff7c10 */ /* 0x040fe4000ff5e0ff */
[----:B------:R-:W-:Y:S01]  /*24a0*/  IADD3 RZ, P1, PT, R64, UR16, RZ ;  /* 0x0000001040ff7c10 */ /* 0x000fe2000ff3e0ff */
[----:B-1----:R-:W-:Y:S01]  /*24b0*/  IMAD.X R41, R8, 0x1, R17, P3 ;  /* 0x0000000108297824 */ /* 0x002fe200018e0611 */
[----:B------:R-:W-:Y:S02]  /*24c0*/  PRMT R27, RZ, 0x7610, R27 ;  /* 0x00007610ff1b7816 */ /* 0x000fe4000000001b */
[----:B------:R-:W-:-:S02]  /*24d0*/  PRMT R119, RZ, 0x7610, R119 ;  /* 0x00007610ff777816 */ /* 0x000fc40000000077 */
[C---:B------:R-:W-:Y:S02]  /*24e0*/  IADD3.X R43, PT, PT, R8.reuse, UR12, RZ, P2, !PT ;  /* 0x0000000c082b7c10 */ /* 0x040fe400097fe4ff */
[----:B------:R-:W-:Y:S02]  /*24f0*/  IADD3.X R45, PT, PT, R8, UR13, RZ, P1, !PT ;  /* 0x0000000d082d7c10 */ /* 0x000fe40008ffe4ff */
[C---:B------:R-:W-:Y:S01]  /*2500*/  IADD3 RZ, P1, PT, R64.reuse, UR17, RZ ;  /* 0x0000001140ff7c10 */ /* 0x040fe2000ff3e0ff */
[C---:B------:R-:W-:Y:S01]  /*2510*/  IMAD.IADD R28, R64.reuse, 0x1, R11 ;  /* 0x00000001401c7824 */ /* 0x040fe200078e020b */
[----:B------:R-:W-:Y:S01]  /*2520*/  PRMT R25, RZ, 0x7610, R25 ;  /* 0x00007610ff197816 */ /* 0x000fe20000000019 */
[----:B------:R-:W-:Y:S01]  /*2530*/  IMAD.IADD R40, R64, 0x1, R13 ;  /* 0x0000000140287824 */ /* 0x000fe200078e020d */
[----:B------:R-:W-:Y:S02]  /*2540*/  PRMT R117, RZ, 0x7610, R117 ;  /* 0x00007610ff757816 */ /* 0x000fe40000000075 */
[----:B------:R-:W-:-:S02]  /*2550*/  PRMT R31, RZ, 0x7610, R31 ;  /* 0x00007610ff1f7816 */ /* 0x000fc4000000001f */
[----:B------:R-:W-:Y:S02]  /*2560*/  PRMT R121, RZ, 0x7610, R121 ;  /* 0x00007610ff797816 */ /* 0x000fe40000000079 */
[----:B------:R-:W-:Y:S02]  /*2570*/  IADD3.X R47, PT, PT, R8, UR14, RZ, P1, !PT ;  /* 0x0000000e082f7c10 */ /* 0x000fe40008ffe4ff */
[----:B------:R-:W-:Y:S02]  /*2580*/  PRMT R123, RZ, 0x7610, R123 ;  /* 0x00007610ff7b7816 */ /* 0x000fe4000000007b */
[----:B------:R-:W-:Y:S02]  /*2590*/  PRMT R125, RZ, 0x7610, R125 ;  /* 0x00007610ff7d7816 */ /* 0x000fe4000000007d */
[----:B------:R-:W-:Y:S02]  /*25a0*/  PRMT R24, RZ, 0x7610, R24 ;  /* 0x00007610ff187816 */ /* 0x000fe40000000018 */
[----:B------:R-:W-:-:S02]  /*25b0*/  PRMT R26, RZ, 0x7610, R26 ;  /* 0x00007610ff1a7816 */ /* 0x000fc4000000001a */
[----:B------:R-:W-:Y:S02]  /*25c0*/  PRMT R118, RZ, 0x7610, R118 ;  /* 0x00007610ff767816 */ /* 0x000fe40000000076 */
[----:B------:R-:W-:Y:S02]  /*25d0*/  PRMT R120, RZ, 0x7610, R120 ;  /* 0x00007610ff787816 */ /* 0x000fe40000000078 */
[----:B------:R-:W-:Y:S02]  /*25e0*/  PRMT R122, RZ, 0x7610, R122 ;  /* 0x00007610ff7a7816 */ /* 0x000fe4000000007a */
[----:B------:R-:W-:Y:S01]  /*25f0*/  PRMT R124, RZ, 0x7610, R124 ;  /* 0x00007610ff7c7816 */ /* 0x000fe2000000007c */
[----:B----4-:R0:W-:Y:S04]  /*2600*/  STS.U8 [R19+UR5], R42 ;  /* 0x0000002a13007988 */ /* 0x0101e80008000005 */
[----:B--2---:R-:W-:Y:S04]  /*2610*/  STS.U8 [R19+UR5+0x400], R46 ;  /* 0x0004002e13007988 */ /* 0x004fe80008000005 */
[----:B---3--:R-:W-:Y:S04]  /*2620*/  STS.U8 [R19+UR5+0x800], R50 ;  /* 0x0008003213007988 */ /* 0x008fe80008000005 */
[----:B-----5:R-:W-:Y:S04]  /*2630*/  STS.U8 [R19+UR5+0x1000], R72 ;  /* 0x0010004813007988 */ /* 0x020fe80008000005 */
[----:B------:R-:W-:Y:S04]  /*2640*/  STS.U8 [R19+UR5+0xc00], R68 ;  /* 0x000c004413007988 */ /* 0x000fe80008000005 */
[----:B------:R-:W-:Y:S04]  /*2650*/  STS.U8 [R19+UR5+0x1400], R76 ;  /* 0x0014004c13007988 */ /* 0x000fe80008000005 */
[----:B------:R-:W-:Y:S04]  /*2660*/  STS.U8 [R19+UR5+0x1800], R80 ;  /* 0x0018005013007988 */ /* 0x000fe80008000005 */
[----:B------:R-:W-:Y:S04]  /*2670*/  STS.U8 [R19+UR5+0x1c00], R84 ;  /* 0x001c005413007988 */ /* 0x000fe80008000005 */
[----:B------:R-:W-:Y:S04]  /*2680*/  STS.U8 [R7+UR5+0x200], R44 ;  /* 0x0002002c07007988 */ /* 0x000fe80008000005 */
[----:B------:R-:W-:Y:S04]  /*2690*/  STS.U8 [R7+UR5+0x600], R48 ;  /* 0x0006003007007988 */ /* 0x000fe80008000005 */
[----:B------:R1:W-:Y:S04]  /*26a0*/  STS.U8 [R7+UR5+0xa00], R66 ;  /* 0x000a004207007988 */ /* 0x0003e80008000005 */
[----:B------:R-:W-:Y:S04]  /*26b0*/  STS.U8 [R7+UR5+0xe00], R70 ;  /* 0x000e004607007988 */ /* 0x000fe80008000005 */
[----:B------:R-:W-:Y:S04]  /*26c0*/  STS.U8 [R7+UR5+0x1200], R74 ;  /* 0x0012004a07007988 */ /* 0x000fe80008000005 */
[----:B------:R-:W-:Y:S04]  /*26d0*/  STS.U8 [R7+UR5+0x1600], R78 ;  /* 0x0016004e07007988 */ /* 0x000fe80008000005 */
[----:B------:R-:W-:Y:S04]  /*26e0*/  STS.U8 [R7+UR5+0x1a00], R82 ;  /* 0x001a005207007988 */ /* 0x000fe80008000005 */
[----:B------:R-:W-:Y:S01]  /*26f0*/  STS.U8 [R7+UR5+0x1e00], R86 ;  /* 0x001e005607007988 */ /* 0x000fe20008000005 */
[----:B------:R-:W-:Y:S01]  /*2700*/  BAR.SYNC.DEFER_BLOCKING 0x0 ;  /* 0x0000000000007b1d */ /* 0x000fe20000010000 */
[C---:B0-----:R-:W-:Y:S01]  /*2710*/  VIADD R42, R64.reuse, UR11 ;  /* 0x0000000b402a7c36 */ /* 0x041fe20008000000 */
[C---:B-1----:R-:W-:Y:S01]  /*2720*/  IADD3 R66, P2, PT, R64.reuse, UR27, RZ ;  /* 0x0000001b40427c10 */ /* 0x042fe2000ff5e0ff */
[C---:B------:R-:W-:Y:S01]  /*2730*/  VIADD R44, R64.reuse, UR16 ;  /* 0x00000010402c7c36 */ /* 0x040fe20008000000 */
[----:B------:R-:W-:-:S02]  /*2740*/  IADD3 R50, P3, PT, R64, UR25, RZ ;  /* 0x0000001940327c10 */ /* 0x000fc4000ff7e0ff */
[C---:B------:R-:W-:Y:S02]  /*2750*/  IADD3.X R67, PT, PT, R8.reuse, UR28, RZ, P2, !PT ;  /* 0x0000001c08437c10 */ /* 0x040fe400097fe4ff */
[----:B------:R-:W-:Y:S02]  /*2760*/  IADD3.X R51, PT, PT, R8, UR26, RZ, P3, !PT ;  /* 0x0000001a08337c10 */ /* 0x000fe40009ffe4ff */
[C---:B------:R-:W-:Y:S01]  /*2770*/  IADD3 R48, P1, PT, R64.reuse, UR23, RZ ;  /* 0x0000001740307c10 */ /* 0x040fe2000ff3e0ff */
[----:B------:R-:W-:-:S03]  /*2780*/  VIADD R46, R64, UR17 ;  /* 0x00000011402e7c36 */ /* 0x000fc60008000000 */
[----:B------:R-:W-:Y:S01]  /*2790*/  IADD3.X R49, PT, PT, R8, UR24, RZ, P1, !PT ;  /* 0x0000001808317c10 */ /* 0x000fe20008ffe4ff */
[----:B------:R0:W2:Y:S04]  /*27a0*/  @!P0 LDG.E.U8 R27, desc[UR8][R42.64] ;  /* 0x000000082a1b8981 */ /* 0x0000a8000c1e1100 */
[----:B------:R1:W3:Y:S04]  /*27b0*/  @!P0 LDG.E.U8 R119, desc[UR8][R44.64] ;  /* 0x000000082c778981 */ /* 0x0002e8000c1e1100 */
[----:B------:R4:W5:Y:S01]  /*27c0*/  @!P0 LDG.E.U8 R25, desc[UR8][R28.64] ;  /* 0x000000081c198981 */ /* 0x000962000c1e1100 */
[----:B0-----:R-:W-:-:S03]  /*27d0*/  IADD3 R42, P3, PT, R64, UR19, RZ ;  /* 0x00000013402a7c10 */ /* 0x001fc6000ff7e0ff */
[----:B------:R0:W2:Y:S01]  /*27e0*/  @!P0 LDG.E.U8 R117, desc[UR8][R40.64] ;  /* 0x0000000828758981 */ /* 0x0000a2000c1e1100 */
[----:B-1----:R-:W-:-:S03]  /*27f0*/  IADD3 R44, P2, PT, R64, UR21, RZ ;  /* 0x00000015402c7c10 */ /* 0x002fc6000ff5e0ff */
[----:B------:R1:W2:Y:S01]  /*2800*/  @!P0 LDG.E.U8 R31, desc[UR8][R66.64] ;  /* 0x00000008421f8981 */ /* 0x0002a2000c1e1100 */
[C---:B------:R-:W-:Y:S02]  /*2810*/  IADD3.X R43, PT, PT, R8.reuse, UR20, RZ, P3, !PT ;  /* 0x00000014082b7c10 */ /* 0x040fe40009ffe4ff */
[----:B----4-:R-:W-:Y:S01]  /*2820*/  PRMT R29, RZ, 0x7610, R29 ;  /* 0x00007610ff1d7816 */ /* 0x010fe2000000001d */
[----:B------:R4:W2:Y:S01]  /*2830*/  @!P0 LDG.E.U8 R121, desc[UR8][R50.64] ;  /* 0x0000000832798981 */ /* 0x0008a2000c1e1100 */
[----:B------:R-:W-:Y:S02]  /*2840*/  IADD3.X R45, PT, PT, R8, UR22, RZ, P2, !PT ;  /* 0x00000016082d7c10 */ /* 0x000fe400097fe4ff */
[C---:B0-----:R-:W-:Y:S01]  /*2850*/  IADD3 R40, P1, PT, R64.reuse, UR18, RZ ;  /* 0x0000001240287c10 */ /* 0x041fe2000ff3e0ff */
[----:B------:R-:W2:Y:S01]  /*2860*/  @!P0 LDG.E.U8 R123, desc[UR8][R48.64] ;  /* 0x00000008307b8981 */ /* 0x000ea2000c1e1100 */
[----:B-1----:R-:W-:-:S03]  /*2870*/  IADD3 R66, P2, PT, R64, UR35, RZ ;  /* 0x0000002340427c10 */ /* 0x002fc6000ff5e0ff */
[----:B------:R0:W3:Y:S01]  /*2880*/  @!P0 LDG.E.U8 R29, desc[UR8][R46.64] ;  /* 0x000000082e1d8981 */ /* 0x0000e2000c1e1100 */
[----:B----4-:R-:W-:-:S03]  /*2890*/  IADD3 R50, P3, PT, R64, UR31, RZ ;  /* 0x0000001f40327c10 */ /* 0x010fc6000ff7e0ff */
[----:B------:R1:W4:Y:S01]  /*28a0*/  @!P0 LDG.E.U8 R125, desc[UR8][R44.64] ;  /* 0x000000082c7d8981 */ /* 0x000322000c1e1100 */
[C---:B------:R-:W-:Y:S02]  /*28b0*/  IADD3.X R41, PT, PT, R8.reuse, UR15, RZ, P1, !PT ;  /* 0x0000000f08297c10 */ /* 0x040fe40008ffe4ff */
[C---:B------:R-:W-:Y:S01]  /*28c0*/  IADD3.X R67, PT, PT, R8.reuse, UR36, RZ, P2, !PT ;  /* 0x0000002408437c10 */ /* 0x040fe200097fe4ff */
[----:B------:R-:W4:Y:S01]  /*28d0*/  @!P0 LDG.E.U8 R24, desc[UR8][R42.64] ;  /* 0x000000082a188981 */ /* 0x000f22000c1e1100 */
[----:B------:R-:W-:Y:S02]  /*28e0*/  IADD3.X R51, PT, PT, R8, UR32, RZ, P3, !PT ;  /* 0x0000002008337c10 */ /* 0x000fe40009ffe4ff */
[C---:B0-----:R-:W-:Y:S01]  /*28f0*/  IADD3 R46, P3, PT, R64.reuse, UR29, RZ ;  /* 0x0000001d402e7c10 */ /* 0x041fe2000ff7e0ff */
[----:B------:R0:W4:Y:S01]  /*2900*/  @!P0 LDG.E.U8 R118, desc[UR8][R40.64] ;  /* 0x0000000828768981 */ /* 0x000122000c1e1100 */
[C---:B------:R-:W-:Y:S02]  /*2910*/  IADD3 R48, P1, PT, R64.reuse, UR37, RZ ;  /* 0x0000002540307c10 */ /* 0x040fe4000ff3e0ff */
[----:B-1----:R-:W-:Y:S01]  /*2920*/  IADD3 R44, P2, PT, R64, UR33, RZ ;  /* 0x00000021402c7c10 */ /* 0x002fe2000ff5e0ff */
[----:B------:R-:W4:Y:S01]  /*2930*/  @!P0 LDG.E.U8 R26, desc[UR8][R50.64] ;  /* 0x00000008321a8981 */ /* 0x000f22000c1e1100 */
[----:B------:R-:W-:-:S02]  /*2940*/  PRMT R28, RZ, 0x7610, R28 ;  /* 0x00007610ff1c7816 */ /* 0x000fc4000000001c */
[C---:B------:R-:W-:Y:S01]  /*2950*/  IADD3.X R45, PT, PT, R8.reuse, UR34, RZ, P2, !PT ;  /* 0x00000022082d7c10 */ /* 0x040fe200097fe4ff */
[----:B------:R-:W-:Y:S01]  /*2960*/  LDS.U8 R110, [R9+UR5+0x88] ;  /* 0x00008805096e7984 */ /* 0x000fe20008000000 */
[C---:B------:R-:W-:Y:S02]  /*2970*/  IADD3.X R47, PT, PT, R8.reuse, UR30, RZ, P3, !PT ;  /* 0x0000001e082f7c10 */ /* 0x040fe40009ffe4ff */
[----:B------:R-:W-:Y:S01]  /*2980*/  IADD3.X R49, PT, PT, R8, UR38, RZ, P1, !PT ;  /* 0x0000002608317c10 */ /* 0x000fe20008ffe4ff */
[----:B------:R-:W4:Y:S04]  /*2990*/  @!P0 LDG.E.U8 R28, desc[UR8][R66.64] ;  /* 0x00000008421c8981 */ /* 0x000f28000c1e1100 */
[----:B------:R1:W4:Y:S04]  /*29a0*/  @!P0 LDG.E.U8 R120, desc[UR8][R44.64] ;  /* 0x000000082c788981 */ /* 0x000328000c1e1100 */
[----:B------:R1:W4:Y:S04]  /*29b0*/  @!P0 LDG.E.U8 R122, desc[UR8][R46.64] ;  /* 0x000000082e7a8981 */ /* 0x000328000c1e1100 */
[----:B------:R1:W4:Y:S04]  /*29c0*/  @!P0 LDG.E.U8 R124, desc[UR8][R48.64] ;  /* 0x00000008307c8981 */ /* 0x000328000c1e1100 */
[----:B0-----:R-:W-:Y:S04]  /*29d0*/  LDS.U8 R40, [R9+UR5] ;  /* 0x0000000509287984 */ /* 0x001fe80008000000 */
[----:B------:R-:W0:Y:S04]  /*29e0*/  LDS.U8 R41, [R9+UR5+0x40] ;  /* 0x0000400509297984 */ /* 0x000e280008000000 */
[----:B------:R-:W-:Y:S04]  /*29f0*/  LDS.U8 R111, [R9+UR5+0xc8] ;  /* 0x0000c805096f7984 */ /* 0x000fe80008000000 */
[----:B------:R-:W-:Y:S04]  /*2a00*/  LDS.U8 R42, [R9+UR5+0x8] ;  /* 0x00000805092a7984 */ /* 0x000fe80008000000 */
[----:B------:R-:W0:Y:S04]  /*2a10*/  LDS.U8 R43, [R9+UR5+0x48] ;  /* 0x00004805092b7984 */ /* 0x000e280008000000 */
[----:B------:R-:W-:Y:S04]  /*2a20*/  LDS.U8 R109, [R9+UR5+0x80] ;  /* 0x00008005096d7984 */ /* 0x000fe80008000000 */
[----:B------:R-:W-:Y:S04]  /*2a30*/  LDS.U8 R112, [R9+UR5+0xc0] ;  /* 0x0000c00509707984 */ /* 0x000fe80008000000 */
[----:B-1----:R-:W-:Y:S04]  /*2a40*/  LDS.U8 R44, [R9+UR5+0x400] ;  /* 0x00040005092c7984 */ /* 0x002fe80008000000 */
[----:B------:R-:W1:Y:S04]  /*2a50*/  LDS.U8 R45, [R9+UR5+0x440] ;  /* 0x00044005092d7984 */ /* 0x000e680008000000 */
[----:B------:R-:W-:Y:S04]  /*2a60*/  LDS.U8 R113, [R9+UR5+0x488] ;  /* 0x0004880509717984 */ /* 0x000fe80008000000 */
[----:B------:R-:W-:Y:S04]  /*2a70*/  LDS.U8 R114, [R9+UR5+0x4c8] ;  /* 0x0004c80509727984 */ /* 0x000fe80008000000 */
[----:B------:R-:W-:Y:S04]  /*2a80*/  LDS.U8 R46, [R9+UR5+0x408] ;  /* 0x00040805092e7984 */ /* 0x000fe80008000000 */
[----:B------:R-:W0:Y:S04]  /*2a90*/  LDS.U8 R47, [R9+UR5+0x448] ;  /* 0x00044805092f7984 */ /* 0x000e280008000000 */
[----:B------:R-:W-:Y:S04]  /*2aa0*/  LDS.U8 R115, [R9+UR5+0x480] ;  /* 0x0004800509737984 */ /* 0x000fe80008000000 */
[----:B------:R-:W0:Y:S04]  /*2ab0*/  LDS.U8 R116, [R9+UR5+0x4c0] ;  /* 0x0004c00509747984 */ /* 0x000e280008000000 */
[----:B------:R-:W-:Y:S04]  /*2ac0*/  LDS.U8 R108, [R9+UR5+0x800] ;  /* 0x00080005096c7984 */ /* 0x000fe80008000000 */
        /* <DEDUP_REMOVED lines=46> */
[----:B------:R-:W-:Y:S01]  /*2db0*/  LDS.U8 R65, [R9+UR5+0x1cc0] ;  /* 0x001cc00509417984 */ /* 0x000fe20008000000 */
[----:B------:R-:W-:Y:S06]  /*2dc0*/  BAR.SYNC.DEFER_BLOCKING 0x0 ;  /* 0x0000000000007b1d */ /* 0x000fec0000010000 */
[----:B-----5:R-:W-:Y:S04]  /*2dd0*/  STS.U8 [R20+UR5], R25 ;  /* 0x0000001914007988 */ /* 0x020fe80008000005 */
[----:B--2---:R-:W-:Y:S04]  /*2de0*/  STS.U8 [R20+UR5+0x400], R27 ;  /* 0x0004001b14007988 */ /* 0x004fe80008000005 */
[----:B---3--:R-:W-:Y:S04]  /*2df0*/  STS.U8 [R20+UR5+0x800], R29 ;  /* 0x0008001d14007988 */ /* 0x008fe80008000005 */
[----:B----4-:R-:W-:Y:S04]  /*2e00*/  STS.U8 [R20+UR5+0xc00], R24 ;  /* 0x000c001814007988 */ /* 0x010fe80008000005 */
[----:B------:R-:W-:Y:S04]  /*2e10*/  STS.U8 [R20+UR5+0x1000], R123 ;  /* 0x0010007b14007988 */ /* 0x000fe80008000005 */
        /* <DEDUP_REMOVED lines=10> */
[----:B------:R-:W-:Y:S01]  /*2ec0*/  STS.U8 [R6+UR5+0x1e00], R124 ;  /* 0x001e007c06007988 */ /* 0x000fe20008000005 */
[----:B------:R-:W-:Y:S06]  /*2ed0*/  BAR.SYNC.DEFER_BLOCKING 0x0 ;  /* 0x0000000000007b1d */ /* 0x000fec0000010000 */
[----:B------:R-:W2:Y:S04]  /*2ee0*/  LDSM.16.M88.4 R24, [R10+UR5] ;  /* 0x000000050a18783b */ /* 0x000ea80008000200 */
[----:B------:R-:W3:Y:S01]  /*2ef0*/  LDSM.16.M88.4 R28, [R10+UR5+0x1000] ;  /* 0x001000050a1c783b */ /* 0x000ee20008000200 */
[----:B0-----:R-:W-:-:S02]  /*2f00*/  IMAD R40, R41, 0x100, R40 ;  /* 0x0000010029287824 */ /* 0x001fc400078e0228 */
[----:B------:R-:W-:Y:S02]  /*2f10*/  IMAD R41, R43, 0x100, R42 ;  /* 0x000001002b297824 */ /* 0x000fe400078e022a */
[----:B-1----:R-:W-:Y:S02]  /*2f20*/  IMAD R42, R45, 0x100, R44 ;  /* 0x000001002d2a7824 */ /* 0x002fe400078e022c */
[----:B------:R-:W-:Y:S01]  /*2f30*/  IMAD R43, R47, 0x100, R46 ;  /* 0x000001002f2b7824 */ /* 0x000fe200078e022e */
[----:B------:R-:W-:Y:S02]  /*2f40*/  F2FP.F16.E4M3.UNPACK_B R40, R40 ;  /* 0x00000028ff28723e */ /* 0x000fe400020006ff */
[----:B------:R-:W-:Y:S02]  /*2f50*/  F2FP.F16.E4M3.UNPACK_B R41, R41 ;  /* 0x00000029ff29723e */ /* 0x000fe400020006ff */
[----:B------:R-:W-:Y:S02]  /*2f60*/  F2FP.F16.E4M3.UNPACK_B R42, R42 ;  /* 0x0000002aff2a723e */ /* 0x000fe400020006ff */
[----:B------:R-:W-:Y:S01]  /*2f70*/  F2FP.F16.E4M3.UNPACK_B R43, R43 ;  /* 0x0000002bff2b723e */ /* 0x000fe200020006ff */
[----:B------:R-:W-:-:S02]  /*2f80*/  IMAD R110, R111, 0x100, R110 ;  /* 0x000001006f6e7824 */ /* 0x000fc400078e026e */
[----:B------:R-:W-:Y:S02]  /*2f90*/  IMAD R109, R112, 0x100, R109 ;  /* 0x00000100706d7824 */ /* 0x000fe400078e026d */
[----:B------:R-:W-:Y:S02]  /*2fa0*/  IMAD R113, R114, 0x100, R113 ;  /* 0x0000010072717824 */ /* 0x000fe400078e0271 */
[----:B------:R-:W-:Y:S01]  /*2fb0*/  IMAD R115, R116, 0x100, R115 ;  /* 0x0000010074737824 */ /* 0x000fe200078e0273 */
[----:B--2---:R-:W-:Y:S02]  /*2fc0*/  F2FP.F16.E4M3.UNPACK_B R44, R24 ;  /* 0x00000018ff2c723e */ /* 0x004fe400020006ff */
[----:B------:R-:W-:-:S07]  /*2fd0*/  F2FP.F16.E4M3.UNPACK_B R45, R25 ;  /* 0x00000019ff2d723e */ /* 0x000fce00020006ff */
[----:B------:R-:W-:Y:S01]  /*2fe0*/  HMMA.16816.F32 R44, R40, R44, R32 ;  /* 0x0000002c282c723c */ /* 0x000fe20000001820 */
[----:B---3--:R-:W-:Y:S02]  /*2ff0*/  F2FP.F16.E4M3.UNPACK_B R32, R28 ;  /* 0x0000001cff20723e */ /* 0x008fe400020006ff */
[----:B------:R-:W-:Y:S02]  /*3000*/  F2FP.F16.E4M3.UNPACK_B R33, R29 ;  /* 0x0000001dff21723e */ /* 0x000fe400020006ff */
[----:B------:R-:W-:-:S05]  /*3010*/  F2FP.F16.E4M3.UNPACK_B R24, R24.H1 ;  /* 0x00000018ff18723e */ /* 0x000fca00030006ff */
[----:B------:R-:W-:Y:S01]  /*3020*/  HMMA.16816.F32 R32, R40, R32, R36 ;  /* 0x000000202820723c */ /* 0x000fe20000001824 */
[----:B------:R-:W-:Y:S01]  /*3030*/  F2FP.F16.E4M3.UNPACK_B R36, R110 ;  /* 0x0000006eff24723e */ /* 0x000fe200020006ff */
[----:B------:R-:W-:Y:S01]  /*3040*/  IMAD R107, R107, 0x100, R108 ;  /* 0x000001006b6b7824 */ /* 0x000fe200078e026c */
[----:B------:R-:W-:Y:S01]  /*3050*/  F2FP.F16.E4M3.UNPACK_B R37, R109 ;  /* 0x0000006dff25723e */ /* 0x000fe200020006ff */
[----:B------:R-:W-:Y:S01]  /*3060*/  IMAD R48, R48, 0x100, R105 ;  /* 0x0000010030307824 */ /* 0x000fe200078e0269 */
[----:B------:R-:W-:Y:S01]  /*3070*/  F2FP.F16.E4M3.UNPACK_B R38, R113 ;  /* 0x00000071ff26723e */ /* 0x000fe200020006ff */
[----:B------:R-:W-:Y:S01]  /*3080*/  IMAD R49, R50, 0x100, R49 ;  /* 0x0000010032317824 */ /* 0x000fe200078e0231 */
[----:B------:R-:W-:Y:S01]  /*3090*/  F2FP.F16.E4M3.UNPACK_B R39, R115 ;  /* 0x00000073ff27723e */ /* 0x000fe200020006ff */
[----:B------:R-:W-:Y:S01]  /*30a0*/  IMAD R51, R106, 0x100, R51 ;  /* 0x000001006a337824 */ /* 0x000fe200078e0233 */
[----:B------:R-:W-:Y:S01]  /*30b0*/  F2FP.F16.E4M3.UNPACK_B R25, R25.H1 ;  /* 0x00000019ff19723e */ /* 0x000fe200030006ff */
[----:B------:R-:W0:Y:S01]  /*30c0*/  LDSM.16.M88.4 R40, [R14+UR5] ;  /* 0x000000050e28783b */ /* 0x000e220008000200 */
[----:B------:R-:W-:-:S02]  /*30d0*/  F2FP.F16.E4M3.UNPACK_B R28, R28.H1 ;  /* 0x0000001cff1c723e */ /* 0x000fc400030006ff */
[----:B------:R-:W-:-:S03]  /*30e0*/  F2FP.F16.E4M3.UNPACK_B R29, R29.H1 ;  /* 0x0000001dff1d723e */ /* 0x000fc600030006ff */
[----:B------:R-:W-:Y:S01]  /*30f0*/  HMMA.16816.F32 R44, R36, R24, R44 ;  /* 0x00000018242c723c */ /* 0x000fe2000000182c */
[----:B------:R-:W-:Y:S02]  /*3100*/  F2FP.F16.E4M3.UNPACK_B R24, R26 ;  /* 0x0000001aff18723e */ /* 0x000fe400020006ff */
[----:B------:R-:W-:-:S05]  /*3110*/  F2FP.F16.E4M3.UNPACK_B R25, R27 ;  /* 0x0000001bff19723e */ /* 0x000fca00020006ff */
[----:B------:R-:W-:Y:S01]  /*3120*/  HMMA.16816.F32 R32, R36, R28, R32 ;  /* 0x0000001c2420723c */ /* 0x000fe20000001820 */
[----:B------:R-:W-:Y:S02]  /*3130*/  F2FP.F16.E4M3.UNPACK_B R36, R107 ;  /* 0x0000006bff24723e */ /* 0x000fe400020006ff */
[----:B------:R-:W-:Y:S02]  /*3140*/  F2FP.F16.E4M3.UNPACK_B R37, R48 ;  /* 0x00000030ff25723e */ /* 0x000fe400020006ff */
[----:B------:R-:W-:Y:S02]  /*3150*/  F2FP.F16.E4M3.UNPACK_B R38, R49 ;  /* 0x00000031ff26723e */ /* 0x000fe400020006ff */
[----:B------:R-:W-:Y:S02]  /*3160*/  F2FP.F16.E4M3.UNPACK_B R39, R51 ;  /* 0x00000033ff27723e */ /* 0x000fe400020006ff */
[----:B------:R-:W1:Y:S05]  /*3170*/  LDSM.16.M88.4 R48, [R14+UR5+0x1000] ;  /* 0x001000050e30783b */ /* 0x000e6a0008000200 */
[----:B------:R-:W-:Y:S01]  /*3180*/  HMMA.16816.F32 R44, R36, R24, R44 ;  /* 0x00000018242c723c */ /* 0x000fe2000000182c */
[----:B------:R-:W-:-:S02]  /*3190*/  F2FP.F16.E4M3.UNPACK_B R24, R30 ;  /* 0x0000001eff18723e */ /* 0x000fc400020006ff */
[----:B------:R-:W-:Y:S01]  /*31a0*/  F2FP.F16.E4M3.UNPACK_B R25, R31 ;  /* 0x0000001fff19723e */ /* 0x000fe200020006ff */
[----:B------:R-:W-:Y:S02]  /*31b0*/  IMAD R103, R103, 0x100, R104 ;  /* 0x0000010067677824 */ /* 0x000fe400078e0268 */
[----:B------:R-:W-:Y:S02]  /*31c0*/  IMAD R101, R101, 0x100, R102 ;  /* 0x0000010065657824 */ /* 0x000fe400078e0266 */
[----:B------:R-:W-:Y:S02]  /*31d0*/  IMAD R99, R99, 0x100, R100 ;  /* 0x0000010063637824 */ /* 0x000fe400078e0264 */
[----:B------:R-:W-:Y:S01]  /*31e0*/  IMAD R97, R97, 0x100, R98 ;  /* 0x0000010061617824 */ /* 0x000fe200078e0262 */
[----:B------:R-:W-:Y:S01]  /*31f0*/  HMMA.16816.F32 R32, R36, R24, R32 ;  /* 0x000000182420723c */ /* 0x000fe20000001820 */
[----:B------:R-:W-:Y:S02]  /*3200*/  F2FP.F16.E4M3.UNPACK_B R28, R26.H1 ;  /* 0x0000001aff1c723e */ /* 0x000fe400030006ff */
[----:B------:R-:W-:-:S02]  /*3210*/  F2FP.F16.E4M3.UNPACK_B R29, R27.H1 ;  /* 0x0000001bff1d723e */ /* 0x000fc400030006ff */
[----:B------:R-:W-:Y:S02]  /*3220*/  F2FP.F16.E4M3.UNPACK_B R24, R103 ;  /* 0x00000067ff18723e */ /* 0x000fe400020006ff */
[----:B------:R-:W-:Y:S02]  /*3230*/  F2FP.F16.E4M3.UNPACK_B R25, R101 ;  /* 0x00000065ff19723e */ /* 0x000fe400020006ff */
[----:B------:R-:W-:Y:S02]  /*3240*/  F2FP.F16.E4M3.UNPACK_B R26, R99 ;  /* 0x00000063ff1a723e */ /* 0x000fe400020006ff */
[----:B------:R-:W-:Y:S02]  /*3250*/  F2FP.F16.E4M3.UNPACK_B R27, R97 ;  /* 0x00000061ff1b723e */ /* 0x000fe400020006ff */
[----:B------:R-:W-:Y:S02]  /*3260*/  F2FP.F16.E4M3.UNPACK_B R30, R30.H1 ;  /* 0x0000001eff1e723e */ /* 0x000fe400030006ff */
[----:B------:R-:W-:-:S03]  /*3270*/  F2FP.F16.E4M3.UNPACK_B R31, R31.H1 ;  /* 0x0000001fff1f723e */ /* 0x000fc600030006ff */
[C---:B------:R-:W-:Y:S01]  /*3280*/  HMMA.16816.F32 R44, R24.reuse, R28, R44 ;  /* 0x0000001c182c723c */ /* 0x040fe2000000182c */
[----:B------:R-:W-:Y:S02]  /*3290*/  IMAD R95, R95, 0x100, R96 ;  /* 0x000001005f5f7824 */ /* 0x000fe400078e0260 */
[----:B------:R-:W-:Y:S02]  /*32a0*/  IMAD R93, R93, 0x100, R94 ;  /* 0x000001005d5d7824 */ /* 0x000fe400078e025e */
[----:B------:R-:W-:Y:S02]  /*32b0*/  IMAD R91, R91, 0x100, R92 ;  /* 0x000001005b5b7824 */ /* 0x000fe400078e025c */
[----:B------:R-:W-:Y:S01]  /*32c0*/  IMAD R89, R89, 0x100, R90 ;  /* 0x0000010059597824 */ /* 0x000fe200078e025a */
[----:B------:R-:W-:Y:S01]  /*32d0*/  HMMA.16816.F32 R32, R24, R30, R32 ;  /* 0x0000001e1820723c */ /* 0x000fe20000001820 */
[----:B------:R-:W-:Y:S02]  /*32e0*/  F2FP.F16.E4M3.UNPACK_B R24, R95 ;  /* 0x0000005fff18723e */ /* 0x000fe400020006ff */
[----:B------:R-:W-:-:S02]  /*32f0*/  F2FP.F16.E4M3.UNPACK_B R25, R93 ;  /* 0x0000005dff19723e */ /* 0x000fc400020006ff */
[----:B------:R-:W-:Y:S02]  /*3300*/  F2FP.F16.E4M3.UNPACK_B R26, R91 ;  /* 0x0000005bff1a723e */ /* 0x000fe400020006ff */
[----:B------:R-:W-:Y:S02]  /*3310*/  F2FP.F16.E4M3.UNPACK_B R27, R89 ;  /* 0x00000059ff1b723e */ /* 0x000fe400020006ff */
[----:B0-----:R-:W-:Y:S02]  /*3320*/  F2FP.F16.E4M3.UNPACK_B R30, R40 ;  /* 0x00000028ff1e723e */ /* 0x001fe400020006ff */
[----:B------:R-:W-:Y:S02]  /*3330*/  F2FP.F16.E4M3.UNPACK_B R31, R41 ;  /* 0x00000029ff1f723e */ /* 0x000fe400020006ff */
[----:B-1----:R-:W-:Y:S02]  /*3340*/  F2FP.F16.E4M3.UNPACK_B R28, R48 ;  /* 0x00000030ff1c723e */ /* 0x002fe400020006ff */
[----:B------:R-:W-:-:S03]  /*3350*/  F2FP.F16.E4M3.UNPACK_B R29, R49 ;  /* 0x00000031ff1d723e */ /* 0x000fc600020006ff */
        /* <DEDUP_REMOVED lines=10> */
[----:B------:R-:W-:Y:S02]  /*3400*/  F2FP.F16.E4M3.UNPACK_B R40, R40.H1 ;  /* 0x00000028ff28723e */ /* 0x000fe400030006ff */
[----:B------:R-:W-:Y:S02]  /*3410*/  F2FP.F16.E4M3.UNPACK_B R41, R41.H1 ;  /* 0x00000029ff29723e */ /* 0x000fe400030006ff */
        /* <DEDUP_REMOVED lines=12> */
[----:B------:R-:W-:Y:S02]  /*34e0*/  F2FP.F16.E4M3.UNPACK_B R28, R42 ;  /* 0x0000002aff1c723e */ /* 0x000fe400020006ff */
[----:B------:R-:W-:-:S07]  /*34f0*/  F2FP.F16.E4M3.UNPACK_B R29, R43 ;  /* 0x0000002bff1d723e */ /* 0x000fce00020006ff */
[----:B------:R-:W-:Y:S01]  /*3500*/  HMMA.16816.F32 R44, R24, R28, R44 ;  /* 0x0000001c182c723c */ /* 0x000fe2000000182c */
[----:B------:R-:W-:Y:S02]  /*3510*/  F2FP.F16.E4M3.UNPACK_B R28, R50 ;  /* 0x00000032ff1c723e */ /* 0x000fe400020006ff */
[----:B------:R-:W-:Y:S01]  /*3520*/  F2FP.F16.E4M3.UNPACK_B R29, R51 ;  /* 0x00000033ff1d723e */ /* 0x000fe200020006ff */
[----:B------:R-:W-:-:S06]  /*3530*/  USHF.R.S32.HI UR39, URZ, 0x1f, UR4 ;  /* 0x0000001fff277899 */ /* 0x000fcc0008011404 */
[----:B------:R-:W-:Y:S01]  /*3540*/  HMMA.16816.F32 R24, R24, R28, R32 ;  /* 0x0000001c1818723c */ /* 0x000fe20000001820 */
[----:B------:R-:W-:Y:S01]  /*3550*/  UIADD3 UR37, UP0, UPT, UR4, UR37, URZ ;  /* 0x0000002504257290 */ /* 0x000fe2000ff1e0ff */
[----:B------:R-:W-:Y:S02]  /*3560*/  IMAD R36, R71, 0x100, R72 ;  /* 0x0000010047247824 */ /* 0x000fe400078e0248 */
[----:B------:R-:W-:Y:S02]  /*3570*/  IMAD R37, R69, 0x100, R70 ;  /* 0x0000010045257824 */ /* 0x000fe400078e0246 */
[----:B------:R-:W-:Y:S02]  /*3580*/  IMAD R38, R67, 0x100, R68 ;  /* 0x0000010043267824 */ /* 0x000fe400078e0244 */
[----:B------:R-:W-:Y:S01]  /*3590*/  IMAD R39, R65, 0x100, R66 ;  /* 0x0000010041277824 */ /* 0x000fe200078e0242 */
[----:B------:R-:W-:Y:S02]  /*35a0*/  UIADD3.X UR38, UPT, UPT, UR39, UR38, URZ, UP0, !UPT ;  /* 0x0000002627267290 */ /* 0x000fe400087fe4ff */
[----:B------:R-:W-:Y:S01]  /*35b0*/  UIADD3 UR23, UP0, UPT, UR4, UR23, URZ ;  /* 0x0000001704177290 */ /* 0x000fe2000ff1e0ff */
[----:B------:R-:W-:Y:S01]  /*35c0*/  F2FP.F16.E4M3.UNPACK_B R42, R42.H1 ;  /* 0x0000002aff2a723e */ /* 0x000fe200030006ff */
[----:B------:R-:W-:Y:S01]  /*35d0*/  UIADD3 UR6, UPT, UPT, UR6, -0x1, URZ ;  /* 0xffffffff06067890 */ /* 0x000fe2000fffe0ff */
[----:B------:R-:W-:-:S02]  /*35e0*/  F2FP.F16.E4M3.UNPACK_B R43, R43.H1 ;  /* 0x0000002bff2b723e */ /* 0x000fc400030006ff */
[----:B------:R-:W-:Y:S02]  /*35f0*/  F2FP.F16.E4M3.UNPACK_B R36, R36 ;  /* 0x00000024ff24723e */ /* 0x000fe400020006ff */
[----:B------:R-:W-:Y:S02]  /*3600*/  F2FP.F16.E4M3.UNPACK_B R37, R37 ;  /* 0x00000025ff25723e */ /* 0x000fe400020006ff */
[----:B------:R-:W-:Y:S02]  /*3610*/  F2FP.F16.E4M3.UNPACK_B R38, R38 ;  /* 0x00000026ff26723e */ /* 0x000fe400020006ff */
[----:B------:R-:W-:Y:S01]  /*3620*/  F2FP.F16.E4M3.UNPACK_B R39, R39 ;  /* 0x00000027ff27723e */ /* 0x000fe200020006ff */
[----:B------:R-:W-:Y:S01]  /*3630*/  UIADD3.X UR24, UPT, UPT, UR39, UR24, URZ, UP0, !UPT ;  /* 0x0000001827187290 */ /* 0x000fe200087fe4ff */
[----:B------:R-:W-:Y:S02]  /*3640*/  F2FP.F16.E4M3.UNPACK_B R50, R50.H1 ;  /* 0x00000032ff32723e */ /* 0x000fe400030006ff */
[----:B------:R-:W-:Y:S01]  /*3650*/  F2FP.F16.E4M3.UNPACK_B R51, R51.H1 ;  /* 0x00000033ff33723e */ /* 0x000fe200030006ff */
[----:B------:R-:W-:-:S02]  /*3660*/  UISETP.NE.U32.AND UP0, UPT, UR6, URZ, UPT ;  /* 0x000000ff0600728c */ /* 0x000fc4000bf05070 */
[C---:B------:R-:W-:Y:S01]  /*3670*/  HMMA.16816.F32 R32, R36.reuse, R42, R44 ;  /* 0x0000002a2420723c */ /* 0x040fe2000000182c */
[----:B------:R-:W-:Y:S02]  /*3680*/  UIADD3 UR35, UP4, UPT, UR4, UR35, URZ ;  /* 0x0000002304237290 */ /* 0x000fe4000ff9e0ff */
[----:B------:R-:W-:Y:S02]  /*3690*/  UIADD3 UR33, UP3, UPT, UR4, UR33, URZ ;  /* 0x0000002104217290 */ /* 0x000fe4000ff7e0ff */
[----:B------:R-:W-:Y:S02]  /*36a0*/  UIADD3 UR31, UP6, UPT, UR4, UR31, URZ ;  /* 0x0000001f041f7290 */ /* 0x000fe4000ffde0ff */
[----:B------:R-:W-:Y:S01]  /*36b0*/  UIADD3 UR29, UP5, UPT, UR4, UR29, URZ ;  /* 0x0000001d041d7290 */ /* 0x000fe2000ffbe0ff */
[----:B------:R-:W-:Y:S01]  /*36c0*/  HMMA.16816.F32 R36, R36, R50, R24 ;  /* 0x000000322424723c */ /* 0x000fe20000001818 */
[----:B------:R-:W-:Y:S01]  /*36d0*/  UIADD3 UR27, UP2, UPT, UR4, UR27, URZ ;  /* 0x0000001b041b7290 */ /* 0x000fe2000ff5e0ff */
[----:B------:R-:W-:Y:S01]  /*36e0*/  IMAD.U32 R25, RZ, RZ, UR10 ;  /* 0x0000000aff197e24 */ /* 0x000fe2000f8e00ff */
[----:B------:R-:W-:Y:S01]  /*36f0*/  UIADD3 UR25, UP1, UPT, UR4, UR25, URZ ;  /* 0x0000001904197290 */ /* 0x000fe2000ff3e0ff */
[----:B------:R-:W-:-:S02]  /*3700*/  IADD3 R5, P2, PT, R5, UR10, RZ ;  /* 0x0000000a05057c10 */ /* 0x000fc4000ff5e0ff */
[----:B------:R-:W-:Y:S02]  /*3710*/  IADD3 R13, P0, PT, R13, UR4, RZ ;  /* 0x000000040d0d7c10 */ /* 0x000fe4000ff1e0ff */
[----:B------:R-:W-:Y:S01]  /*3720*/  IADD3 R11, P1, PT, R11, UR4, RZ ;  /* 0x000000040b0b7c10 */ /* 0x000fe2000ff3e0ff */
[----:B------:R-:W-:Y:S02]  /*3730*/  UIADD3.X UR36, UPT, UPT, UR39, UR36, URZ, UP4, !UPT ;  /* 0x0000002427247290 */ /* 0x000fe4000a7fe4ff */
[----:B------:R-:W-:Y:S02]  /*3740*/  UIADD3.X UR34, UPT, UPT, UR39, UR34, URZ, UP3, !UPT ;  /* 0x0000002227227290 */ /* 0x000fe40009ffe4ff */
[----:B------:R-:W-:Y:S02]  /*3750*/  UIADD3.X UR32, UPT, UPT, UR39, UR32, URZ, UP6, !UPT ;  /* 0x0000002027207290 */ /* 0x000fe4000b7fe4ff */
[----:B------:R-:W-:Y:S02]  /*3760*/  UIADD3.X UR30, UPT, UPT, UR39, UR30, URZ, UP5, !UPT ;  /* 0x0000001e271e7290 */ /* 0x000fe4000affe4ff */
[----:B------:R-:W-:-:S02]  /*3770*/  UIADD3.X UR28, UPT, UPT, UR39, UR28, URZ, UP2, !UPT ;  /* 0x0000001c271c7290 */ /* 0x000fc400097fe4ff */
[----:B------:R-:W-:Y:S01]  /*3780*/  UIADD3.X UR26, UPT, UPT, UR39, UR26, URZ, UP1, !UPT ;  /* 0x0000001a271a7290 */ /* 0x000fe20008ffe4ff */
[----:B------:R-:W-:Y:S01]  /*3790*/  LEA.HI.X.SX32 R12, R25, R12, 0x1, P2 ;  /* 0x0000000c190c7211 */ /* 0x000fe200010f0eff */
[----:B------:R-:W-:Y:S01]  /*37a0*/  UIADD3 UR21, UP4, UPT, UR4, UR21, URZ ;  /* 0x0000001504157290 */ /* 0x000fe2000ff9e0ff */
[----:B------:R-:W-:Y:S01]  /*37b0*/  IADD3.X R17, PT, PT, R17, UR39, RZ, P0, !PT ;  /* 0x0000002711117c10 */ /* 0x000fe200087fe4ff */
[----:B------:R-:W-:Y:S01]  /*37c0*/  UIADD3 UR19, UP3, UPT, UR4, UR19, URZ ;  /* 0x0000001304137290 */ /* 0x000fe2000ff7e0ff */
[----:B------:R-:W-:Y:S01]  /*37d0*/  IADD3.X R15, PT, PT, R15, UR39, RZ, P1, !PT ;  /* 0x000000270f0f7c10 */ /* 0x000fe20008ffe4ff */
[----:B------:R-:W-:Y:S02]  /*37e0*/  UIADD3 UR18, UP6, UPT, UR4, UR18, URZ ;  /* 0x0000001204127290 */ /* 0x000fe4000ffde0ff */
[----:B------:R-:W-:Y:S02]  /*37f0*/  UIADD3 UR17, UP5, UPT, UR4, UR17, URZ ;  /* 0x0000001104117290 */ /* 0x000fe4000ffbe0ff */
[----:B------:R-:W-:-:S02]  /*3800*/  UIADD3 UR16, UP2, UPT, UR4, UR16, URZ ;  /* 0x0000001004107290 */ /* 0x000fc4000ff5e0ff */
[----:B------:R-:W-:Y:S02]  /*3810*/  UIADD3 UR11, UP1, UPT, UR4, UR11, URZ ;  /* 0x0000000b040b7290 */ /* 0x000fe4000ff3e0ff */
[----:B------:R-:W-:Y:S02]  /*3820*/  UIADD3.X UR22, UPT, UPT, UR39, UR22, URZ, UP4, !UPT ;  /* 0x0000001627167290 */ /* 0x000fe4000a7fe4ff */
[----:B------:R-:W-:Y:S02]  /*3830*/  UIADD3.X UR20, UPT, UPT, UR39, UR20, URZ, UP3, !UPT ;  /* 0x0000001427147290 */ /* 0x000fe40009ffe4ff */
[----:B------:R-:W-:Y:S02]  /*3840*/  UIADD3.X UR15, UPT, UPT, UR39, UR15, URZ, UP6, !UPT ;  /* 0x0000000f270f7290 */ /* 0x000fe4000b7fe4ff */
[----:B------:R-:W-:Y:S02]  /*3850*/  UIADD3.X UR14, UPT, UPT, UR39, UR14, URZ, UP5, !UPT ;  /* 0x0000000e270e7290 */ /* 0x000fe4000affe4ff */
[----:B------:R-:W-:-:S02]  /*3860*/  UIADD3.X UR13, UPT, UPT, UR39, UR13, URZ, UP2, !UPT ;  /* 0x0000000d270d7290 */ /* 0x000fc400097fe4ff */
[----:B------:R-:W-:Y:S02]  /*3870*/  UIADD3.X UR12, UPT, UPT, UR39, UR12, URZ, UP1, !UPT ;  /* 0x0000000c270c7290 */ /* 0x000fe40008ffe4ff */
[----:B------:R-:W-:Y:S01]  /*3880*/  UIADD3 UR7, UPT, UPT, UR7, -0x80, URZ ;  /* 0xffffff8007077890 */ /* 0x000fe2000fffe0ff */
[----:B------:R-:W-:Y:S11]  /*3890*/  BRA.U UP0, `(.L_x_2) ;  /* 0xffffffe500647547 */ /* 0x000ff6000b83ffff */
.L_x_1:
[----:B------:R-:W0:Y:S01]  /*38a0*/  S2UR UR5, SR_CgaCtaId ;  /* 0x00000000000579c3 */ /* 0x000e220000008800 */
[----:B------:R-:W-:-:S07]  /*38b0*/  IMAD.SHL.U32 R7, R0, 0x8, RZ ;  /* 0x0000000800077824 */ /* 0x000fce00078e00ff */
[----:B------:R-:W-:Y:S01]  /*38c0*/  BAR.SYNC.DEFER_BLOCKING 0x0 ;  /* 0x0000000000007b1d */ /* 0x000fe20000010000 */
[--C-:B------:R-:W-:Y:S01]  /*38d0*/  SHF.R.U32.HI R6, RZ, 0x4, R0.reuse ;  /* 0x00000004ff067819 */ /* 0x100fe20000011600 */
[----:B------:R-:W-:Y:S01]  /*38e0*/  IMAD.SHL.U32 R8, R0, 0x80, RZ ;  /* 0x0000008000087824 */ /* 0x000fe200078e00ff */
[----:B------:R-:W-:Y:S02]  /*38f0*/  LOP3.LUT R5, R4, 0x60, RZ, 0xc0, !PT ;  /* 0x0000006004057812 */ /* 0x000fe400078ec0ff */
[--C-:B------:R-:W-:Y:S01]  /*3900*/  SHF.R.S32.HI R4, RZ, 0x7, R0.reuse ;  /* 0x00000007ff047819 */ /* 0x100fe20000011400 */
[----:B------:R-:W-:Y:S01]  /*3910*/  UMOV UR4, 0x400 ;  /* 0x0000040000047882 */ /* 0x000fe20000000000 */
[----:B------:R-:W-:Y:S01]  /*3920*/  LOP3.LUT R6, R6, 0x202, R7, 0xc8, !PT ;  /* 0x0000020206067812 */ /* 0x000fe200078ec807 */
[----:B------:R-:W1:Y:S01]  /*3930*/  S2R R12, SR_TID.X ;  /* 0x00000000000c7919 */ /* 0x000e620000002100 */
[----:B------:R-:W-:Y:S01]  /*3940*/  LOP3.LUT R7, R5, 0x1c, R0, 0xf8, !PT ;  /* 0x0000001c05077812 */ /* 0x000fe200078ef800 */
[----:B------:R-:W2:Y:S01]  /*3950*/  LDCU.128 UR12, c[0x0][0x390] ;  /* 0x00007200ff0c77ac */ /* 0x000ea20008000c00 */
[----:B------:R-:W-:-:S02]  /*3960*/  SGXT R4, R4, 0x1 ;  /* 0x000000010404781a */ /* 0x000fc40000000200 */
[----:B------:R-:W-:Y:S01]  /*3970*/  F2FP.SATFINITE.E4M3.F32.PACK_AB_MERGE_C R32, R33, R32, RZ ;  /* 0x000000202120723e */ /* 0x000fe200048070ff */
[----:B------:R-:W3:Y:S01]  /*3980*/  LDCU UR6, c[0x0][0x3b8] ;  /* 0x00007700ff0677ac */ /* 0x000ee20008000800 */
[----:B------:R-:W-:Y:S02]  /*3990*/  F2FP.SATFINITE.E4M3.F32.PACK_AB_MERGE_C R37, R37, R36, RZ ;  /* 0x000000242525723e */ /* 0x000fe400048070ff */
[----:B------:R-:W-:Y:S02]  /*39a0*/  SHF.R.U32.HI R5, RZ, 0x1, R0 ;  /* 0x00000001ff057819 */ /* 0x000fe40000011600 */
[----:B------:R-:W-:Y:S02]  /*39b0*/  F2FP.SATFINITE.E4M3.F32.PACK_AB_MERGE_C R34, R35, R34, RZ ;  /* 0x000000222322723e */ /* 0x000fe400048070ff */
[----:B------:R-:W-:Y:S01]  /*39c0*/  F2FP.SATFINITE.E4M3.F32.PACK_AB_MERGE_C R39, R39, R38, RZ ;  /* 0x000000262727723e */ /* 0x000fe200048070ff */
[----:B0-----:R-:W-:Y:S01]  /*39d0*/  ULEA UR4, UR5, UR4, 0x18 ;  /* 0x0000000405047291 */ /* 0x001fe2000f8ec0ff */
[----:B------:R-:W-:Y:S01]  /*39e0*/  LOP3.LUT R10, R8, 0xc00, RZ, 0xc0, !PT ;  /* 0x00000c00080a7812 */ /* 0x000fe200078ec0ff */
[----:B------:R-:W0:Y:S01]  /*39f0*/  LDCU UR5, c[0x0][0x3b4] ;  /* 0x00007680ff0577ac */ /* 0x000e220008000800 */
[----:B------:R-:W-:-:S02]  /*3a00*/  LOP3.LUT R9, R7, 0x840, R4, 0x78, !PT ;  /* 0x0000084007097812 */ /* 0x000fc400078e7804 */
[----:B------:R-:W-:Y:S01]  /*3a10*/  LOP3.LUT R8, R6, 0x80, R5, 0xf8, !PT ;  /* 0x0000008006087812 */ /* 0x000fe200078ef805 */
[----:B------:R-:W-:Y:S01]  /*3a20*/  IMAD R10, R63, 0x4, R10 ;  /* 0x000000043f0a7824 */ /* 0x000fe200078e020a */
[----:B------:R-:W-:Y:S02]  /*3a30*/  LOP3.LUT R4, R32, 0xffff, RZ, 0xc0, !PT ;  /* 0x0000ffff20047812 */ /* 0x000fe400078ec0ff */
[----:B------:R-:W-:Y:S02]  /*3a40*/  LOP3.LUT R7, R37, 0xffff, RZ, 0xc0, !PT ;  /* 0x0000ffff25077812 */ /* 0x000fe400078ec0ff */
[----:B------:R-:W-:Y:S02]  /*3a50*/  LOP3.LUT R5, R34, 0xffff, RZ, 0xc0, !PT ;  /* 0x0000ffff22057812 */ /* 0x000fe400078ec0ff */
[----:B------:R-:W-:Y:S02]  /*3a60*/  LOP3.LUT R6, R39, 0xffff, RZ, 0xc0, !PT ;  /* 0x0000ffff27067812 */ /* 0x000fe400078ec0ff */
[----:B------:R-:W-:-:S02]  /*3a70*/  SHF.R.U32.HI R4, RZ, 0x8, R4 ;  /* 0x00000008ff047819 */ /* 0x000fc40000011604 */
[----:B------:R-:W-:Y:S02]  /*3a80*/  SHF.R.U32.HI R7, RZ, 0x8, R7 ;  /* 0x00000008ff077819 */ /* 0x000fe40000011607 */
[----:B------:R-:W-:Y:S02]  /*3a90*/  SHF.R.U32.HI R5, RZ, 0x8, R5 ;  /* 0x00000008ff057819 */ /* 0x000fe40000011605 */
[----:B------:R-:W-:Y:S02]  /*3aa0*/  SHF.R.U32.HI R6, RZ, 0x8, R6 ;  /* 0x00000008ff067819 */ /* 0x000fe40000011606 */
[----:B------:R-:W-:Y:S02]  /*3ab0*/  LOP3.LUT R8, R8, R9, RZ, 0xfc, !PT ;  /* 0x0000000908087212 */ /* 0x000fe400078efcff */
[----:B------:R-:W-:Y:S02]  /*3ac0*/  PRMT R11, R37, 0x7604, R32 ;  /* 0x00007604250b7816 */ /* 0x000fe40000000020 */
[----:B------:R-:W-:-:S02]  /*3ad0*/  PRMT R7, R7, 0x7604, R4 ;  /* 0x0000760407077816 */ /* 0x000fc40000000004 */
[----:B------:R-:W-:Y:S01]  /*3ae0*/  PRMT R13, R39, 0x7604, R34 ;  /* 0x00007604270d7816 */ /* 0x000fe20000000022 */
[----:B------:R-:W-:Y:S01]  /*3af0*/  STS.U16 [R8+UR4], R11 ;  /* 0x0000000b08007988 */ /* 0x000fe20008000404 */
[----:B------:R-:W-:Y:S01]  /*3b00*/  PRMT R5, R6, 0x7604, R5 ;  /* 0x0000760406057816 */ /* 0x000fe20000000005 */
[----:B0-----:R-:W-:Y:S01]  /*3b10*/  IMAD R6, R2, UR5, RZ ;  /* 0x0000000502067c24 */ /* 0x001fe2000f8e02ff */
[----:B------:R-:W-:Y:S01]  /*3b20*/  LOP3.LUT R4, R8, 0x20, RZ, 0x3c, !PT ;  /* 0x0000002008047812 */ /* 0x000fe200078e3cff */
[----:B------:R0:W-:Y:S01]  /*3b30*/  STS.U16 [R8+UR4+0x100], R7 ;  /* 0x0001000708007988 */ /* 0x0001e20008000404 */
[----:B-1----:R-:W-:Y:S02]  /*3b40*/  LOP3.LUT R12, R12, 0x180, RZ, 0xc0, !PT ;  /* 0x000001800c0c7812 */ /* 0x002fe400078ec0ff */
[----:B------:R-:W-:Y:S01]  /*3b50*/  LEA.HI R18, R0, 0x38, RZ, 0x1a ;  /* 0x0000003800127811 */ /* 0x000fe200078fd0ff */
[----:B------:R-:W-:Y:S01]  /*3b60*/  STS.U16 [R4+UR4+0x400], R13 ;  /* 0x0004000d04007988 */ /* 0x000fe20008000404 */
[----:B------:R-:W-:-:S02]  /*3b70*/  SHF.R.U32.HI R9, RZ, 0x2, R12 ;  /* 0x00000002ff097819 */ /* 0x000fc4000001160c */
[----:B------:R-:W-:Y:S01]  /*3b80*/  SHF.R.U32.HI R12, RZ, 0x6, R0 ;  /* 0x00000006ff0c7819 */ /* 0x000fe20000011600 */
[----:B------:R1:W-:Y:S01]  /*3b90*/  STS.U16 [R4+UR4+0x500], R5 ;  /* 0x0005000504007988 */ /* 0x0003e20008000404 */
[----:B------:R-:W-:Y:S02]  /*3ba0*/  LOP3.LUT R10, R10, R9, RZ, 0x3c, !PT ;  /* 0x000000090a0a7212 */ /* 0x000fe400078e3cff */
[----:B------:R-:W-:Y:S01]  /*3bb0*/  SGXT.U32 R12, R12, 0x3 ;  /* 0x000000030c0c781a */ /* 0x000fe20000000000 */
[----:B------:R-:W-:Y:S01]  /*3bc0*/  BAR.SYNC.DEFER_BLOCKING 0x0 ;  /* 0x0000000000007b1d */ /* 0x000fe20000010000 */
[----:B0-----:R-:W-:Y:S02]  /*3bd0*/  LEA.HI R8, R0, 0x8, RZ, 0x1a ;  /* 0x0000000800087811 */ /* 0x001fe400078fd0ff */
[----:B--2---:R-:W-:Y:S02]  /*3be0*/  ISETP.GE.AND P0, PT, R2, UR14, PT ;  /* 0x0000000e02007c0c */ /* 0x004fe4000bf06270 */
[----:B------:R-:W-:Y:S01]  /*3bf0*/  LEA.HI R14, R0, 0x28, RZ, 0x1a ;  /* 0x00000028000e7811 */ /* 0x000fe200078fd0ff */
[----:B-1----:R-:W-:Y:S01]  /*3c00*/  IMAD.IADD R4, R8, 0x1, R3 ;  /* 0x0000000108047824 */ /* 0x002fe200078e0203 */
[----:B------:R-:W-:-:S02]  /*3c10*/  LOP3.LUT R5, R3, R12, RZ, 0xfc, !PT ;  /* 0x0000000c03057212 */ /* 0x000fc400078efcff */
[----:B------:R-:W-:Y:S01]  /*3c20*/  LEA.HI R20, R0, 0x18, RZ, 0x1a ;  /* 0x0000001800147811 */ /* 0x000fe200078fd0ff */
[--C-:B------:R-:W-:Y:S01]  /*3c30*/  IMAD.IADD R0, R18, 0x1, R3.reuse ;  /* 0x0000000112007824 */ /* 0x100fe200078e0203 */
[C---:B------:R-:W-:Y:S01]  /*3c40*/  ISETP.LT.AND P1, PT, R5.reuse, UR15, !P0 ;  /* 0x0000000f05007c0c */ /* 0x040fe2000c721270 */
[----:B---3--:R-:W-:Y:S01]  /*3c50*/  IMAD R5, R5, UR6, RZ ;  /* 0x0000000605057c24 */ /* 0x008fe2000f8e02ff */
[----:B------:R-:W-:Y:S01]  /*3c60*/  IADD3 R18, P2, PT, R6, UR12, RZ ;  /* 0x0000000c06127c10 */ /* 0x000fe2000ff5e0ff */
[--C-:B------:R-:W-:Y:S01]  /*3c70*/  IMAD.IADD R8, R20, 0x1, R3.reuse ;  /* 0x0000000114087824 */ /* 0x100fe200078e0203 */
[C---:B------:R-:W-:Y:S01]  /*3c80*/  ISETP.LT.AND P4, PT, R4.reuse, UR15, !P0 ;  /* 0x0000000f04007c0c */ /* 0x040fe2000c781270 */
[----:B------:R-:W-:Y:S01]  /*3c90*/  IMAD R7, R4, UR6, RZ ;  /* 0x0000000604077c24 */ /* 0x000fe2000f8e02ff */
[----:B------:R-:W-:Y:S01]  /*3ca0*/  LEA.HI.X.SX32 R20, R6, UR13, 0x1, P2 ;  /* 0x0000000d06147c11 */ /* 0x000fe200090f0eff */
[----:B------:R-:W-:Y:S01]  /*3cb0*/  IMAD.IADD R2, R14, 0x1, R3 ;  /* 0x000000010e027824 */ /* 0x000fe200078e0203 */
[----:B------:R-:W-:Y:S01]  /*3cc0*/  IADD3 R4, P2, PT, R5, R18, RZ ;  /* 0x0000001205047210 */ /* 0x000fe20007f5e0ff */
[----:B------:R-:W-:Y:S01]  /*3cd0*/  IMAD R15, R0, UR6, RZ ;  /* 0x00000006000f7c24 */ /* 0x000fe2000f8e02ff */
[----:B------:R-:W-:-:S02]  /*3ce0*/  LOP3.LUT R13, R3, 0x30, R12, 0xfe, !PT ;  /* 0x00000030030d7812 */ /* 0x000fc400078efe0c */
[C-C-:B------:R-:W-:Y:S01]  /*3cf0*/  LOP3.LUT R9, R3.reuse, 0x20, R12.reuse, 0xfe, !PT ;  /* 0x0000002003097812 */ /* 0x140fe200078efe0c */
[----:B------:R-:W0:Y:S01]  /*3d00*/  LDS R16, [R10+UR4] ;  /* 0x000000040a107984 */ /* 0x000e220008000800 */
[----:B------:R-:W-:Y:S01]  /*3d10*/  LOP3.LUT R3, R3, 0x10, R12, 0xfe, !PT ;  /* 0x0000001003037812 */ /* 0x000fe200078efe0c */
[C---:B------:R-:W-:Y:S01]  /*3d20*/  IMAD R12, R2.reuse, UR6, RZ ;  /* 0x00000006020c7c24 */ /* 0x040fe2000f8e02ff */
[----:B------:R-:W-:Y:S01]  /*3d30*/  IADD3 R6, P3, PT, R7, R18, RZ ;  /* 0x0000001207067210 */ /* 0x000fe20007f7e0ff */
[----:B------:R1:W2:Y:S01]  /*3d40*/  LDS R17, [R10+UR4+0x200] ;  /* 0x000200040a117984 */ /* 0x0002a20008000800 */
[-C--:B------:R-:W-:Y:S01]  /*3d50*/  LEA.HI.X.SX32 R5, R5, R20.reuse, 0x1, P2 ;  /* 0x0000001405057211 */ /* 0x080fe200010f0eff */
[----:B------:R-:W-:Y:S01]  /*3d60*/  IMAD R11, R9, UR6, RZ ;  /* 0x00000006090b7c24 */ /* 0x000fe2000f8e02ff */
[C---:B------:R-:W-:Y:S01]  /*3d70*/  ISETP.LT.AND P5, PT, R3.reuse, UR15, !P0 ;  /* 0x0000000f03007c0c */ /* 0x040fe2000c7a1270 */
[----:B------:R-:W-:Y:S01]  /*3d80*/  IMAD R3, R3, UR6, RZ ;  /* 0x0000000603037c24 */ /* 0x000fe2000f8e02ff */
[----:B------:R-:W-:Y:S01]  /*3d90*/  LEA.HI.X.SX32 R7, R7, R20, 0x1, P3 ;  /* 0x0000001407077211 */ /* 0x000fe200018f0eff */
[----:B------:R-:W-:Y:S01]  /*3da0*/  IMAD R14, R13, UR6, RZ ;  /* 0x000000060d0e7c24 */ /* 0x000fe2000f8e02ff */
[----:B------:R-:W-:Y:S01]  /*3db0*/  ISETP.LT.AND P2, PT, R2, UR15, !P0 ;  /* 0x0000000f02007c0c */ /* 0x000fe2000c741270 */
[----:B-1----:R-:W-:Y:S01]  /*3dc0*/  IMAD R10, R8, UR6, RZ ;  /* 0x00000006080a7c24 */ /* 0x002fe2000f8e02ff */
[----:B------:R-:W-:-:S04]  /*3dd0*/  IADD3 R2, P6, PT, R3, R18, RZ ;  /* 0x0000001203027210 */ /* 0x000fc80007fde0ff */
[----:B------:R-:W-:Y:S02]  /*3de0*/  LEA.HI.X.SX32 R3, R3, R20, 0x1, P6 ;  /* 0x0000001403037211 */ /* 0x000fe400030f0eff */
[C---:B0-----:R-:W-:Y:S02]  /*3df0*/  PRMT R19, R16.reuse, 0x7770, RZ ;  /* 0x0000777010137816 */ /* 0x041fe400000000ff */
[C---:B------:R-:W-:Y:S02]  /*3e00*/  PRMT R21, R16.reuse, 0x7772, RZ ;  /* 0x0000777210157816 */ /* 0x040fe400000000ff */
[----:B------:R-:W-:Y:S01]  /*3e10*/  PRMT R23, R16, 0x7773, RZ ;  /* 0x0000777310177816 */ /* 0x000fe200000000ff */
[----:B------:R0:W-:Y:S01]  /*3e20*/  @P1 STG.E.U8 desc[UR8][R4.64], R19 ;  /* 0x0000001304001986 */ /* 0x0001e2000c101108 */
[----:B--2---:R-:W-:-:S03]  /*3e30*/  PRMT R25, R17, 0x7771, RZ ;  /* 0x0000777111197816 */ /* 0x004fc600000000ff */
[----:B------:R1:W-:Y:S01]  /*3e40*/  @P4 STG.E.U8 desc[UR8][R6.64], R21 ;  /* 0x0000001506004986 */ /* 0x0003e2000c101108 */
[----:B------:R-:W-:Y:S02]  /*3e50*/  ISETP.LT.AND P4, PT, R8, UR15, !P0 ;  /* 0x0000000f08007c0c */ /* 0x000fe4000c781270 */
[-C--:B------:R-:W-:Y:S02]  /*3e60*/  IADD3 R8, P6, PT, R12, R18.reuse, RZ ;  /* 0x000000120c087210 */ /* 0x080fe40007fde0ff */
[CC--:B0-----:R-:W-:Y:S02]  /*3e70*/  IADD3 R4, P1, PT, R10.reuse, R18.reuse, RZ ;  /* 0x000000120a047210 */ /* 0x0c1fe40007f3e0ff */
[----:B------:R-:W-:Y:S02]  /*3e80*/  PRMT R19, R17, 0x7770, RZ ;  /* 0x0000777011137816 */ /* 0x000fe400000000ff */
[----:B-1----:R-:W-:Y:S02]  /*3e90*/  IADD3 R6, P3, PT, R11, R18, RZ ;  /* 0x000000120b067210 */ /* 0x002fe40007f7e0ff */
[----:B------:R-:W-:Y:S01]  /*3ea0*/  LEA.HI.X.SX32 R5, R10, R20, 0x1, P1 ;  /* 0x000000140a057211 */ /* 0x000fe200008f0eff */
[----:B------:R0:W-:Y:S01]  /*3eb0*/  @P5 STG.E.U8 desc[UR8][R2.64], R19 ;  /* 0x0000001302005986 */ /* 0x0001e2000c101108 */
[----:B------:R-:W-:-:S02]  /*3ec0*/  IADD3 R10, P1, PT, R14, R18, RZ ;  /* 0x000000120e0a7210 */ /* 0x000fc40007f3e0ff */
[-C--:B------:R-:W-:Y:S02]  /*3ed0*/  LEA.HI.X.SX32 R7, R11, R20.reuse, 0x1, P3 ;  /* 0x000000140b077211 */ /* 0x080fe400018f0eff */
[----:B------:R-:W-:Y:S02]  /*3ee0*/  ISETP.LT.AND P3, PT, R9, UR15, !P0 ;  /* 0x0000000f09007c0c */ /* 0x000fe4000c761270 */
[-C--:B------:R-:W-:Y:S02]  /*3ef0*/  LEA.HI.X.SX32 R11, R14, R20.reuse, 0x1, P1 ;  /* 0x000000140e0b7211 */ /* 0x080fe400008f0eff */
[----:B------:R-:W-:Y:S02]  /*3f00*/  LEA.HI.X.SX32 R9, R12, R20, 0x1, P6 ;  /* 0x000000140c097211 */ /* 0x000fe400030f0eff */
[----:B------:R-:W-:Y:S02]  /*3f10*/  ISETP.LT.AND P1, PT, R0, UR15, !P0 ;  /* 0x0000000f00007c0c */ /* 0x000fe4000c721270 */
[----:B------:R-:W-:-:S02]  /*3f20*/  IADD3 R12, P6, PT, R15, R18, RZ ;  /* 0x000000120f0c7210 */ /* 0x000fc40007fde0ff */
[----:B------:R-:W-:Y:S02]  /*3f30*/  ISETP.LT.AND P0, PT, R13, UR15, !P0 ;  /* 0x0000000f0d007c0c */ /* 0x000fe4000c701270 */
[----:B------:R-:W-:Y:S02]  /*3f40*/  LEA.HI.X.SX32 R13, R15, R20, 0x1, P6 ;  /* 0x000000140f0d7211 */ /* 0x000fe400030f0eff */
[C---:B------:R-:W-:Y:S02]  /*3f50*/  PRMT R15, R17.reuse, 0x7772, RZ ;  /* 0x00007772110f7816 */ /* 0x040fe400000000ff */
[----:B------:R-:W-:Y:S02]  /*3f60*/  PRMT R21, R16, 0x7771, RZ ;  /* 0x0000777110157816 */ /* 0x000fe400000000ff */
[----:B------:R-:W-:Y:S01]  /*3f70*/  PRMT R17, R17, 0x7773, RZ ;  /* 0x0000777311117816 */ /* 0x000fe200000000ff */
[----:B------:R0:W-:Y:S04]  /*3f80*/  @P4 STG.E.U8 desc[UR8][R4.64], R15 ;  /* 0x0000000f04004986 */ /* 0x0001e8000c101108 */
[----:B------:R0:W-:Y:S04]  /*3f90*/  @P3 STG.E.U8 desc[UR8][R6.64], R21 ;  /* 0x0000001506003986 */ /* 0x0001e8000c101108 */
[----:B------:R0:W-:Y:S04]  /*3fa0*/  @P2 STG.E.U8 desc[UR8][R8.64], R23 ;  /* 0x0000001708002986 */ /* 0x0001e8000c101108 */
[----:B------:R0:W-:Y:S01]  /*3fb0*/  @P0 STG.E.U8 desc[UR8][R10.64], R25 ;  /* 0x000000190a000986 */ /* 0x0001e2000c101108 */
[----:B------:R-:W-:Y:S05]  /*3fc0*/  @!P1 EXIT ;  /* 0x000000000000994d */ /* 0x000fea0003800000 */
[----:B------:R-:W-:Y:S01]  /*3fd0*/  STG.E.U8 desc[UR8][R12.64], R17 ;  /* 0x000000110c007986 */ /* 0x000fe2000c101108 */
[----:B------:R-:W-:Y:S05]  /*3fe0*/  EXIT ;  /* 0x000000000000794d */ /* 0x000fea0003800000 */
.L_x_3:
[----:B------:R-:W-:-:S00]  /*3ff0*/  BRA `(.L_x_3) ;  /* 0xfffffffc00fc7947 */ /* 0x000fc0000383ffff */
[----:B------:R-:W-:-:S00]  /*4000*/  NOP ;  /* 0x0000000000007918 */ /* 0x000fc00000000000 */
[----:B------:R-:W-:-:S00]  /*4010*/  NOP ;  /* 0x0000000000007918 */ /* 0x000fc00000000000 */
[----:B------:R-:W-:-:S00]  /*4020*/  NOP ;  /* 0x0000000000007918 */ /* 0x000fc00000000000 */
[----:B------:R-:W-:-:S00]  /*4030*/  NOP ;  /* 0x0000000000007918 */ /* 0x000fc00000000000 */
[----:B------:R-:W-:-:S00]  /*4040*/  NOP ;  /* 0x0000000000007918 */ /* 0x000fc00000000000 */
[----:B------:R-:W-:-:S00]  /*4050*/  NOP ;  /* 0x0000000000007918 */ /* 0x000fc00000000000 */
[----:B------:R-:W-:-:S00]  /*4060*/  NOP ;  /* 0x0000000000007918 */ /* 0x000fc00000000000 */
[----:B------:R-:W-:-:S00]  /*4070*/  NOP ;  /* 0x0000000000007918 */ /* 0x000fc00000000000 */
.L_x_4:


//--------------------- .nv.shared.matmul_kernel  --------------------------
	.section	.nv.shared.matmul_kernel,"aw",@nobits
	.sectionflags	@""
	.align	16
	.zero		1024


//--------------------- .nv.shared.reserved.0     --------------------------
	.section	.nv.shared.reserved.0,"aw",@nobits
	.weak		__nv_reservedSMEM_offset_0_alias
	.size		__nv_reservedSMEM_offset_0_alias, 0, 64
	.other		__nv_reservedSMEM_offset_0_alias,@"STO_CUDA_RESERVED_SHARED STV_DEFAULT"
__nv_reservedSMEM_offset_0_alias:
	.zero		0
	.zero		64


//--------------------- .nv.constant0.matmul_kernel --------------------------
	.section	.nv.constant0.matmul_kernel,"a",@progbits
	.sectionflags	@""
	.align	4
.nv.constant0.matmul_kernel:
	.zero		976


//--------------------- SYMBOLS --------------------------

	.type		.nv.reservedSmem.offset0,@object
	.size		.nv.reservedSmem.offset0,0x4
	.type		.nv.reservedSmem.cap,@object
	.size		.nv.reservedSmem.cap,0x4
